// auto-generated by cutlass_sweep.sparse_gemm — config: {"arch": "sm_100", "cluster_m": 1, "cluster_n": 2, "dtype": "fp16", "tile_k": 128, "tile_m": 128, "tile_n": 256}
#include "cutlass/cutlass.h"
#include "cutlass/gemm/collective/collective_builder.hpp"
#include "cutlass/gemm/device/gemm_universal_adapter.h"
#include "cutlass/gemm/kernel/gemm_universal.hpp"
#include "cutlass/epilogue/collective/collective_builder.hpp"

using Elem = cutlass::half_t;
using Acc  = float;
using TileShape    = cute::Shape<cute::_128, cute::_256, cute::_128>;
using ClusterShape = cute::Shape<cute::_1, cute::_2, cute::_1>;

using CollectiveEpilogue = typename cutlass::epilogue::collective::CollectiveBuilder<
    cutlass::arch::Sm100, cutlass::arch::OpClassSparseTensorOp,
    TileShape, ClusterShape,
    cutlass::epilogue::collective::EpilogueTileAuto,
    Acc, Acc,
    Acc, cutlass::layout::ColumnMajor, 128 / cutlass::sizeof_bits<Acc>::value,
    Acc, cutlass::layout::ColumnMajor, 128 / cutlass::sizeof_bits<Acc>::value,
    cutlass::epilogue::TmaWarpSpecialized1Sm
  >::CollectiveOp;

using CollectiveMainloop = typename cutlass::gemm::collective::CollectiveBuilder<
    cutlass::arch::Sm100, cutlass::arch::OpClassSparseTensorOp,
    Elem, cutlass::layout::RowMajor, 2 * 128 / cutlass::sizeof_bits<Elem>::value,
    Elem, cutlass::layout::ColumnMajor, 128 / cutlass::sizeof_bits<Elem>::value,
    Acc,
    TileShape, ClusterShape,
    cutlass::gemm::collective::StageCountAutoCarveoutEpi<CollectiveEpilogue>,
    cutlass::gemm::KernelSparseTmaWarpSpecialized1SmSm100
  >::CollectiveOp;

using GemmKernel = cutlass::gemm::kernel::GemmUniversal<
    cute::Shape<int,int,int,int>,
    CollectiveMainloop,
    CollectiveEpilogue
>;
using Gemm = cutlass::gemm::device::GemmUniversalAdapter<GemmKernel>;

auto* _anchor = &cutlass::device_kernel<GemmKernel>;


// ===== COMPILED SASS (sm_100a) =====

	.target	sm_100a

	.elftype	@"ET_EXEC"


//--------------------- .note.nv.tkinfo           --------------------------
	.section	.note.nv.tkinfo,"",@"SHT_NOTE"
	.sectionflags	@"SHF_NOTE_NV_TKINFO"
	.tkinfo
        /*0018*/ 	.word	0x00000002
        /*0030*/ 	.string	""
        /*0030*/ 	.string	"ptxas"
        /*0030*/ 	.string	"Cuda compilation tools, release 13.0, V13.0.88"
        /*0030*/ 	.string	"Build cuda_13.0.r13.0/compiler.36424714_0"
        /*0030*/ 	.string	"-arch sm_100a -m 64 "



//--------------------- .note.nv.cuinfo           --------------------------
	.section	.note.nv.cuinfo,"",@"SHT_NOTE"
	.sectionflags	@"SHF_NOTE_NV_CUINFO"
        /*0018*/ 	.short	0x0002
        /*001a*/ 	.short	0x0064
        /*001c*/ 	.short	0x0082
	.zero		2


//--------------------- .nv.info                  --------------------------
	.section	.nv.info,"",@"SHT_CUDA_INFO"
	.align	4


	//----- nvinfo : EIATTR_REGCOUNT
	.align		4
        /*0000*/ 	.byte	0x04, 0x2f
        /*0002*/ 	.short	(.L_19 - .L_18)
	.align		4
.L_18:
        /*0004*/ 	.word	index@(_ZN7cutlass13device_kernelINS_4gemm6kernel13GemmUniversalIN4cute5tupleIJiiiiEEENS1_10collective13CollectiveMmaINS1_41MainloopSm100TmaUmmaWarpSpecializedSparseILi2ELi2ELi1ENS5_IJNS4_1CILi1EEENSA_ILi2EEESB_EEEEENS5_IJNSA_ILi128EEENSA_ILi256EEESF_EEENS_6half_tENS5_IJNS4_6LayoutINS5_IJiNS5_IJSC_iEEEiEEENS5_IJlNS5_IJSB_SC_EEElEEEEENSJ_INS5_IJNS5_IJNS5_IJNSA_ILi8EEESC_SP_EEEiEEENS5_IJNS5_IJNSA_ILi16EEESC_NSA_ILi4EEEEEEiEEEiEEENS5_IJNS5_IJNS5_IJSF_SS_NSA_ILi2048EEEEEENSA_ILi16384EEEEEENS5_IJNS5_IJSB_NSA_ILi1024EEENSA_ILi32EEEEEElEEElEEEEEEEESI_NS5_IJlSB_lEEENS4_8TiledMMAINS4_8MMA_AtomIJNS4_27SM100_MMA_F16BF16_SS_SPARSEISI_SI_fLi128ELi256ELNS4_4UMMA5MajorE0ELS1D_0ELNS1C_7ScaleInE0ELS1E_0EEEEEENSJ_INS5_IJSB_SB_SB_EEENS5_IJNSA_ILi0EEES1I_S1I_EEEEENS5_IJNS4_10UnderscoreES1L_S1L_EEEEENS4_23SM90_TMA_LOAD_MULTICASTENS4_14ComposedLayoutINS4_7SwizzleILi3ELi4ELi3EEENS4_25smem_sparse_ptr_flag_bitsILi2ELi16EEENSJ_INS5_IJNS5_IJSB_SP_EEENS5_IJSC_NSA_ILi64EEEEEEEEENS5_IJNS5_IJS1I_SF_EEESM_EEEEEEEvNS4_8identityENS4_13SM90_TMA_LOADENS1P_IS1R_NS4_18smem_ptr_flag_bitsILi16EEENSJ_INS5_IJSP_S1V_EEENS5_IJS1V_SB_EEEEEEEvS22_EENS_8epilogue10collective18CollectiveEpilogueINS2B_23Sm100TmaWarpSpecializedILi3ELi2ELi32ELb1ELb0EEEJSH_NS5_IJNSJ_ISF_SB_EENSJ_IS12_SB_EEEEEfNS5_IJSB_llEEEfS2J_NS2B_6fusion15FusionCallbacksIS2F_NS2K_17LinearCombinationIffffLNS_15FloatRoundStyleE2EEESH_S2I_JEEENS4_5SM1004TMEM4LOAD26SM100_TMEM_LOAD_32dp32b32xES23_NS1P_INS1Q_ILi2ELi5ELi2EEENS24_ILi32EEENSJ_INS5_IJS12_ST_EEENS5_IJSB_S12_EEEEEEENS4_39AutoVectorizingCopyWithAssumedAlignmentILi128EEENS4_14SM90_TMA_STOREES2Z_S31_S31_EEEvvEEEEvNT_6ParamsE)
        /*0008*/ 	.word	0x0000006f


	//----- nvinfo : EIATTR_FRAME_SIZE
	.align		4
.L_19:
        /*000c*/ 	.byte	0x04, 0x11
        /*000e*/ 	.short	(.L_21 - .L_20)
	.align		4
.L_20:
        /*0010*/ 	.word	index@($__internal_2_$__cuda_sm10x_tcgen05_guardrail_trap_unallocated_columns_being_dealloced)
        /*0014*/ 	.word	0x00000000


	//----- nvinfo : EIATTR_FRAME_SIZE
	.align		4
.L_21:
        /*0018*/ 	.byte	0x04, 0x11
        /*001a*/ 	.short	(.L_23 - .L_22)
	.align		4
.L_22:
        /*001c*/ 	.word	index@($__internal_1_$__cuda_sm10x_tcgen05_guardrail_trap_phase_invalid_during_alloc)
        /*0020*/ 	.word	0x00000000


	//----- nvinfo : EIATTR_FRAME_SIZE
	.align		4
.L_23:
        /*0024*/ 	.byte	0x04, 0x11
        /*0026*/ 	.short	(.L_25 - .L_24)
	.align		4
.L_24:
        /*0028*/ 	.word	index@($__internal_0_$__cuda_sm10x_tcgen05_guardrail_trap_col_being_dealloced_not_returned_by_alloc)
        /*002c*/ 	.word	0x00000000


	//----- nvinfo : EIATTR_FRAME_SIZE
	.align		4
.L_25:
        /*0030*/ 	.byte	0x04, 0x11
        /*0032*/ 	.short	(.L_27 - .L_26)
	.align		4
.L_26:
        /*0034*/ 	.word	index@(_ZN7cutlass13device_kernelINS_4gemm6kernel13GemmUniversalIN4cute5tupleIJiiiiEEENS1_10collective13CollectiveMmaINS1_41MainloopSm100TmaUmmaWarpSpecializedSparseILi2ELi2ELi1ENS5_IJNS4_1CILi1EEENSA_ILi2EEESB_EEEEENS5_IJNSA_ILi128EEENSA_ILi256EEESF_EEENS_6half_tENS5_IJNS4_6LayoutINS5_IJiNS5_IJSC_iEEEiEEENS5_IJlNS5_IJSB_SC_EEElEEEEENSJ_INS5_IJNS5_IJNS5_IJNSA_ILi8EEESC_SP_EEEiEEENS5_IJNS5_IJNSA_ILi16EEESC_NSA_ILi4EEEEEEiEEEiEEENS5_IJNS5_IJNS5_IJSF_SS_NSA_ILi2048EEEEEENSA_ILi16384EEEEEENS5_IJNS5_IJSB_NSA_ILi1024EEENSA_ILi32EEEEEElEEElEEEEEEEESI_NS5_IJlSB_lEEENS4_8TiledMMAINS4_8MMA_AtomIJNS4_27SM100_MMA_F16BF16_SS_SPARSEISI_SI_fLi128ELi256ELNS4_4UMMA5MajorE0ELS1D_0ELNS1C_7ScaleInE0ELS1E_0EEEEEENSJ_INS5_IJSB_SB_SB_EEENS5_IJNSA_ILi0EEES1I_S1I_EEEEENS5_IJNS4_10UnderscoreES1L_S1L_EEEEENS4_23SM90_TMA_LOAD_MULTICASTENS4_14ComposedLayoutINS4_7SwizzleILi3ELi4ELi3EEENS4_25smem_sparse_ptr_flag_bitsILi2ELi16EEENSJ_INS5_IJNS5_IJSB_SP_EEENS5_IJSC_NSA_ILi64EEEEEEEEENS5_IJNS5_IJS1I_SF_EEESM_EEEEEEEvNS4_8identityENS4_13SM90_TMA_LOADENS1P_IS1R_NS4_18smem_ptr_flag_bitsILi16EEENSJ_INS5_IJSP_S1V_EEENS5_IJS1V_SB_EEEEEEEvS22_EENS_8epilogue10collective18CollectiveEpilogueINS2B_23Sm100TmaWarpSpecializedILi3ELi2ELi32ELb1ELb0EEEJSH_NS5_IJNSJ_ISF_SB_EENSJ_IS12_SB_EEEEEfNS5_IJSB_llEEEfS2J_NS2B_6fusion15FusionCallbacksIS2F_NS2K_17LinearCombinationIffffLNS_15FloatRoundStyleE2EEESH_S2I_JEEENS4_5SM1004TMEM4LOAD26SM100_TMEM_LOAD_32dp32b32xES23_NS1P_INS1Q_ILi2ELi5ELi2EEENS24_ILi32EEENSJ_INS5_IJS12_ST_EEENS5_IJSB_S12_EEEEEEENS4_39AutoVectorizingCopyWithAssumedAlignmentILi128EEENS4_14SM90_TMA_STOREES2Z_S31_S31_EEEvvEEEEvNT_6ParamsE)
        /*0038*/ 	.word	0x00000000


	//----- nvinfo : EIATTR_MIN_STACK_SIZE
	.align		4
.L_27:
        /*003c*/ 	.byte	0x04, 0x12
        /*003e*/ 	.short	(.L_29 - .L_28)
	.align		4
.L_28:
        /*0040*/ 	.word	index@(_ZN7cutlass13device_kernelINS_4gemm6kernel13GemmUniversalIN4cute5tupleIJiiiiEEENS1_10collective13CollectiveMmaINS1_41MainloopSm100TmaUmmaWarpSpecializedSparseILi2ELi2ELi1ENS5_IJNS4_1CILi1EEENSA_ILi2EEESB_EEEEENS5_IJNSA_ILi128EEENSA_ILi256EEESF_EEENS_6half_tENS5_IJNS4_6LayoutINS5_IJiNS5_IJSC_iEEEiEEENS5_IJlNS5_IJSB_SC_EEElEEEEENSJ_INS5_IJNS5_IJNS5_IJNSA_ILi8EEESC_SP_EEEiEEENS5_IJNS5_IJNSA_ILi16EEESC_NSA_ILi4EEEEEEiEEEiEEENS5_IJNS5_IJNS5_IJSF_SS_NSA_ILi2048EEEEEENSA_ILi16384EEEEEENS5_IJNS5_IJSB_NSA_ILi1024EEENSA_ILi32EEEEEElEEElEEEEEEEESI_NS5_IJlSB_lEEENS4_8TiledMMAINS4_8MMA_AtomIJNS4_27SM100_MMA_F16BF16_SS_SPARSEISI_SI_fLi128ELi256ELNS4_4UMMA5MajorE0ELS1D_0ELNS1C_7ScaleInE0ELS1E_0EEEEEENSJ_INS5_IJSB_SB_SB_EEENS5_IJNSA_ILi0EEES1I_S1I_EEEEENS5_IJNS4_10UnderscoreES1L_S1L_EEEEENS4_23SM90_TMA_LOAD_MULTICASTENS4_14ComposedLayoutINS4_7SwizzleILi3ELi4ELi3EEENS4_25smem_sparse_ptr_flag_bitsILi2ELi16EEENSJ_INS5_IJNS5_IJSB_SP_EEENS5_IJSC_NSA_ILi64EEEEEEEEENS5_IJNS5_IJS1I_SF_EEESM_EEEEEEEvNS4_8identityENS4_13SM90_TMA_LOADENS1P_IS1R_NS4_18smem_ptr_flag_bitsILi16EEENSJ_INS5_IJSP_S1V_EEENS5_IJS1V_SB_EEEEEEEvS22_EENS_8epilogue10collective18CollectiveEpilogueINS2B_23Sm100TmaWarpSpecializedILi3ELi2ELi32ELb1ELb0EEEJSH_NS5_IJNSJ_ISF_SB_EENSJ_IS12_SB_EEEEEfNS5_IJSB_llEEEfS2J_NS2B_6fusion15FusionCallbacksIS2F_NS2K_17LinearCombinationIffffLNS_15FloatRoundStyleE2EEESH_S2I_JEEENS4_5SM1004TMEM4LOAD26SM100_TMEM_LOAD_32dp32b32xES23_NS1P_INS1Q_ILi2ELi5ELi2EEENS24_ILi32EEENSJ_INS5_IJS12_ST_EEENS5_IJSB_S12_EEEEEEENS4_39AutoVectorizingCopyWithAssumedAlignmentILi128EEENS4_14SM90_TMA_STOREES2Z_S31_S31_EEEvvEEEEvNT_6ParamsE)
        /*0044*/ 	.word	0x00000000
.L_29:


//--------------------- .nv.compat                --------------------------
	.section	.nv.compat,"",@"SHT_CUDA_COMPAT_INFO"
	.align	4
        /*0000*/ 	.byte	0x02, 0x09, 0x01, 0x00, 0x02, 0x02, 0x02, 0x00, 0x02, 0x05, 0x05, 0x00, 0x03, 0x07, 0x01, 0x01
        /*0010*/ 	.byte	0x02, 0x03, 0x01, 0x00, 0x02, 0x06, 0x01, 0x00, 0x04, 0x0b, 0x08, 0x00, 0x09, 0x00, 0x00, 0x00
        /*0020*/ 	.byte	0x00, 0x00, 0x00, 0x00


//--------------------- .nv.info._ZN7cutlass13device_kernelINS_4gemm6kernel13GemmUniversalIN4cute5tupleIJiiiiEEENS1_10collective13CollectiveMmaINS1_41MainloopSm100TmaUmmaWarpSpecializedSparseILi2ELi2ELi1ENS5_IJNS4_1CILi1EEENSA_ILi2EEESB_EEEEENS5_IJNSA_ILi128EEENSA_ILi256EEESF_EEENS_6half_tENS5_IJNS4_6LayoutINS5_IJiNS5_IJSC_iEEEiEEENS5_IJlNS5_IJSB_SC_EEElEEEEENSJ_INS5_IJNS5_IJNS5_IJNSA_ILi8EEESC_SP_EEEiEEENS5_IJNS5_IJNSA_ILi16EEESC_NSA_ILi4EEEEEEiEEEiEEENS5_IJNS5_IJNS5_IJSF_SS_NSA_ILi2048EEEEEENSA_ILi16384EEEEEENS5_IJNS5_IJSB_NSA_ILi1024EEENSA_ILi32EEEEEElEEElEEEEEEEESI_NS5_IJlSB_lEEENS4_8TiledMMAINS4_8MMA_AtomIJNS4_27SM100_MMA_F16BF16_SS_SPARSEISI_SI_fLi128ELi256ELNS4_4UMMA5MajorE0ELS1D_0ELNS1C_7ScaleInE0ELS1E_0EEEEEENSJ_INS5_IJSB_SB_SB_EEENS5_IJNSA_ILi0EEES1I_S1I_EEEEENS5_IJNS4_10UnderscoreES1L_S1L_EEEEENS4_23SM90_TMA_LOAD_MULTICASTENS4_14ComposedLayoutINS4_7SwizzleILi3ELi4ELi3EEENS4_25smem_sparse_ptr_flag_bitsILi2ELi16EEENSJ_INS5_IJNS5_IJSB_SP_EEENS5_IJSC_NSA_ILi64EEEEEEEEENS5_IJNS5_IJS1I_SF_EEESM_EEEEEEEvNS4_8identityENS4_13SM90_TMA_LOADENS1P_IS1R_NS4_18smem_ptr_flag_bitsILi16EEENSJ_INS5_IJSP_S1V_EEENS5_IJS1V_SB_EEEEEEEvS22_EENS_8epilogue10collective18CollectiveEpilogueINS2B_23Sm100TmaWarpSpecializedILi3ELi2ELi32ELb1ELb0EEEJSH_NS5_IJNSJ_ISF_SB_EENSJ_IS12_SB_EEEEEfNS5_IJSB_llEEEfS2J_NS2B_6fusion15FusionCallbacksIS2F_NS2K_17LinearCombinationIffffLNS_15FloatRoundStyleE2EEESH_S2I_JEEENS4_5SM1004TMEM4LOAD26SM100_TMEM_LOAD_32dp32b32xES23_NS1P_INS1Q_ILi2ELi5ELi2EEENS24_ILi32EEENSJ_INS5_IJS12_ST_EEENS5_IJSB_S12_EEEEEEENS4_39AutoVectorizingCopyWithAssumedAlignmentILi128EEENS4_14SM90_TMA_STOREES2Z_S31_S31_EEEvvEEEEvNT_6ParamsE --------------------------
	.section	.nv.info._ZN7cutlass13device_kernelINS_4gemm6kernel13GemmUniversalIN4cute5tupleIJiiiiEEENS1_10collective13CollectiveMmaINS1_41MainloopSm100TmaUmmaWarpSpecializedSparseILi2ELi2ELi1ENS5_IJNS4_1CILi1EEENSA_ILi2EEESB_EEEEENS5_IJNSA_ILi128EEENSA_ILi256EEESF_EEENS_6half_tENS5_IJNS4_6LayoutINS5_IJiNS5_IJSC_iEEEiEEENS5_IJlNS5_IJSB_SC_EEElEEEEENSJ_INS5_IJNS5_IJNS5_IJNSA_ILi8EEESC_SP_EEEiEEENS5_IJNS5_IJNSA_ILi16EEESC_NSA_ILi4EEEEEEiEEEiEEENS5_IJNS5_IJNS5_IJSF_SS_NSA_ILi2048EEEEEENSA_ILi16384EEEEEENS5_IJNS5_IJSB_NSA_ILi1024EEENSA_ILi32EEEEEElEEElEEEEEEEESI_NS5_IJlSB_lEEENS4_8TiledMMAINS4_8MMA_AtomIJNS4_27SM100_MMA_F16BF16_SS_SPARSEISI_SI_fLi128ELi256ELNS4_4UMMA5MajorE0ELS1D_0ELNS1C_7ScaleInE0ELS1E_0EEEEEENSJ_INS5_IJSB_SB_SB_EEENS5_IJNSA_ILi0EEES1I_S1I_EEEEENS5_IJNS4_10UnderscoreES1L_S1L_EEEEENS4_23SM90_TMA_LOAD_MULTICASTENS4_14ComposedLayoutINS4_7SwizzleILi3ELi4ELi3EEENS4_25smem_sparse_ptr_flag_bitsILi2ELi16EEENSJ_INS5_IJNS5_IJSB_SP_EEENS5_IJSC_NSA_ILi64EEEEEEEEENS5_IJNS5_IJS1I_SF_EEESM_EEEEEEEvNS4_8identityENS4_13SM90_TMA_LOADENS1P_IS1R_NS4_18smem_ptr_flag_bitsILi16EEENSJ_INS5_IJSP_S1V_EEENS5_IJS1V_SB_EEEEEEEvS22_EENS_8epilogue10collective18CollectiveEpilogueINS2B_23Sm100TmaWarpSpecializedILi3ELi2ELi32ELb1ELb0EEEJSH_NS5_IJNSJ_ISF_SB_EENSJ_IS12_SB_EEEEEfNS5_IJSB_llEEEfS2J_NS2B_6fusion15FusionCallbacksIS2F_NS2K_17LinearCombinationIffffLNS_15FloatRoundStyleE2EEESH_S2I_JEEENS4_5SM1004TMEM4LOAD26SM100_TMEM_LOAD_32dp32b32xES23_NS1P_INS1Q_ILi2ELi5ELi2EEENS24_ILi32EEENSJ_INS5_IJS12_ST_EEENS5_IJSB_S12_EEEEEEENS4_39AutoVectorizingCopyWithAssumedAlignmentILi128EEENS4_14SM90_TMA_STOREES2Z_S31_S31_EEEvvEEEEvNT_6ParamsE,"",@"SHT_CUDA_INFO"
	.sectionflags	@""
	.align	4


	//----- nvinfo : EIATTR_CUDA_API_VERSION
	.align		4
        /*0000*/ 	.byte	0x04, 0x37
        /*0002*/ 	.short	(.L_31 - .L_30)
.L_30:
        /*0004*/ 	.word	0x00000082


	//----- nvinfo : EIATTR_KPARAM_INFO
	.align		4
.L_31:
        /*0008*/ 	.byte	0x04, 0x17
        /*000a*/ 	.short	(.L_33 - .L_32)
.L_32:
        /*000c*/ 	.word	0x00000000
        /*0010*/ 	.short	0x0000
        /*0012*/ 	.short	0x0000
        /*0014*/ 	.byte	0x00, 0xf0, 0x01, 0x28


	//----- nvinfo : EIATTR_AT_ENTRY_FRAGMENTS
	.align		4
.L_33:
        /*0018*/ 	.byte	0x04, 0x4f
        /*001a*/ 	.short	(.L_35 - .L_34)


	//   ....[0]....
.L_34:
        /*001c*/ 	.word	0x00000006


	//----- nvinfo : EIATTR_RESERVED_SMEM_USED
	.align		4
.L_35:
        /*0020*/ 	.byte	0x01, 0x41
	.zero		2


	//----- nvinfo : EIATTR_SPARSE_MMA_MASK
	.align		4
        /*0024*/ 	.byte	0x03, 0x50
        /*0026*/ 	.short	0x0040


	//----- nvinfo : EIATTR_TCGEN05_1CTA_USED
	.align		4
        /*0028*/ 	.byte	0x01, 0x51
	.zero		2


	//----- nvinfo : EIATTR_MAXREG_COUNT
	.align		4
        /*002c*/ 	.byte	0x03, 0x1b
        /*002e*/ 	.short	0x00ff


	//----- nvinfo : EIATTR_NUM_BARRIERS
	.align		4
        /*0030*/ 	.byte	0x02, 0x4c
        /*0032*/ 	.byte	0x07
	.zero		1


	//----- nvinfo : EIATTR_EXTERNS
	.align		4
        /*0034*/ 	.byte	0x04, 0x0f
        /*0036*/ 	.short	(.L_37 - .L_36)


	//   ....[0]....
	.align		4
.L_36:
        /*0038*/ 	.word	index@(__assertfail)


	//----- nvinfo : EIATTR_MERCURY_ISA_VERSION
	.align		4
.L_37:
        /*003c*/ 	.byte	0x03, 0x5f
        /*003e*/ 	.short	0x0101


	//----- nvinfo : EIATTR_INT_WARP_WIDE_INSTR_OFFSETS
	.align		4
        /*0040*/ 	.byte	0x04, 0x31
        /*0042*/ 	.short	(.L_39 - .L_38)


	//   ....[0]....
.L_38:
        /*0044*/ 	.word	0x00000cd0


	//   ....[1]....
        /*0048*/ 	.word	0x00000d90


	//   ....[2]....
        /*004c*/ 	.word	0x000036c0


	//   ....[3]....
        /*0050*/ 	.word	0x000036e0


	//   ....[4]....
        /*0054*/ 	.word	0x00003710


	//   ....[5]....
        /*0058*/ 	.word	0x00004360


	//   ....[6]....
        /*005c*/ 	.word	0x00004390


	//   ....[7]....
        /*0060*/ 	.word	0x000044f0


	//   ....[8]....
        /*0064*/ 	.word	0x00004530


	//   ....[9]....
        /*0068*/ 	.word	0x000045e0


	//   ....[10]....
        /*006c*/ 	.word	0x00004720


	//   ....[11]....
        /*0070*/ 	.word	0x00004740


	//   ....[12]....
        /*0074*/ 	.word	0x00004880


	//   ....[13]....
        /*0078*/ 	.word	0x000048e0


	//   ....[14]....
        /*007c*/ 	.word	0x00004990


	//   ....[15]....
        /*0080*/ 	.word	0x00004af0


	//   ....[16]....
        /*0084*/ 	.word	0x00004b00


	//   ....[17]....
        /*0088*/ 	.word	0x00004c20


	//   ....[18]....
        /*008c*/ 	.word	0x00004c80


	//   ....[19]....
        /*0090*/ 	.word	0x00004d30


	//   ....[20]....
        /*0094*/ 	.word	0x00004e50


	//   ....[21]....
        /*0098*/ 	.word	0x00004ed0


	//   ....[22]....
        /*009c*/ 	.word	0x00005010


	//   ....[23]....
        /*00a0*/ 	.word	0x00005050


	//   ....[24]....
        /*00a4*/ 	.word	0x000050b0


	//   ....[25]....
        /*00a8*/ 	.word	0x00005170


	//   ....[26]....
        /*00ac*/ 	.word	0x000051f0


	//   ....[27]....
        /*00b0*/ 	.word	0x00005330


	//   ....[28]....
        /*00b4*/ 	.word	0x00005370


	//   ....[29]....
        /*00b8*/ 	.word	0x000053f0


	//   ....[30]....
        /*00bc*/ 	.word	0x000054d0


	//   ....[31]....
        /*00c0*/ 	.word	0x000054e0


	//   ....[32]....
        /*00c4*/ 	.word	0x00005600


	//   ....[33]....
        /*00c8*/ 	.word	0x00005660


	//   ....[34]....
        /*00cc*/ 	.word	0x00005710


	//   ....[35]....
        /*00d0*/ 	.word	0x00005850


	//   ....[36]....
        /*00d4*/ 	.word	0x00005870


	//   ....[37]....
        /*00d8*/ 	.word	0x000059a0


	//   ....[38]....
        /*00dc*/ 	.word	0x00005a00


	//   ....[39]....
        /*00e0*/ 	.word	0x00005ab0


	//   ....[40]....
        /*00e4*/ 	.word	0x00005c10


	//   ....[41]....
        /*00e8*/ 	.word	0x00005c60


	//   ....[42]....
        /*00ec*/ 	.word	0x00005d80


	//   ....[43]....
        /*00f0*/ 	.word	0x00005de0


	//   ....[44]....
        /*00f4*/ 	.word	0x00005e90


	//----- nvinfo : EIATTR_COOP_GROUP_MASK_REGIDS
	.align		4
.L_39:
        /*00f8*/ 	.byte	0x04, 0x29
        /*00fa*/ 	.short	(.L_41 - .L_40)


	//   ....[0]....
.L_40:
        /*00fc*/ 	.word	0xffffffff


	//   ....[1]....
        /*0100*/ 	.word	0xffffffff


	//   ....[2]....
        /*0104*/ 	.word	0xffffffff


	//   ....[3]....
        /*0108*/ 	.word	0xffffffff


	//   ....[4]....
        /*010c*/ 	.word	0xffffffff


	//   ....[5]....
        /*0110*/ 	.word	0xffffffff


	//   ....[6]....
        /*0114*/ 	.word	0xffffffff


	//   ....[7]....
        /*0118*/ 	.word	0xffffffff


	//   ....[8]....
        /*011c*/ 	.word	0xffffffff


	//   ....[9]....
        /*0120*/ 	.word	0xffffffff


	//   ....[10]....
        /*0124*/ 	.word	0xffffffff


	//   ....[11]....
        /*0128*/ 	.word	0xffffffff


	//   ....[12]....
        /*012c*/ 	.word	0xffffffff


	//   ....[13]....
        /*0130*/ 	.word	0xffffffff


	//----- nvinfo : EIATTR_COOP_GROUP_INSTR_OFFSETS
	.align		4
.L_41:
        /*0134*/ 	.byte	0x04, 0x28
        /*0136*/ 	.short	(.L_43 - .L_42)


	//   ....[0]....
.L_42:
        /*0138*/ 	.word	0x00000080


	//   ....[1]....
        /*013c*/ 	.word	0x00000520


	//   ....[2]....
        /*0140*/ 	.word	0x00000670


	//   ....[3]....
        /*0144*/ 	.word	0x000007f0


	//   ....[4]....
        /*0148*/ 	.word	0x000008f0


	//   ....[5]....
        /*014c*/ 	.word	0x00000a60


	//   ....[6]....
        /*0150*/ 	.word	0x00000ba0


	//   ....[7]....
        /*0154*/ 	.word	0x00000e00


	//   ....[8]....
        /*0158*/ 	.word	0x00001ca0


	//   ....[9]....
        /*015c*/ 	.word	0x000029f0


	//   ....[10]....
        /*0160*/ 	.word	0x00002c00


	//   ....[11]....
        /*0164*/ 	.word	0x00002c30


	//   ....[12]....
        /*0168*/ 	.word	0x000035a0


	//   ....[13]....
        /*016c*/ 	.word	0x000037d0


	//----- nvinfo : EIATTR_VRC_CTA_INIT_COUNT
	.align		4
.L_43:
        /*0170*/ 	.byte	0x02, 0x4a
        /*0172*/ 	.byte	0x80
	.zero		1


	//----- nvinfo : EIATTR_SYSCALL_OFFSETS
	.align		4
        /*0174*/ 	.byte	0x04, 0x46
        /*0176*/ 	.short	(.L_45 - .L_44)


	//   ....[0]....
.L_44:
        /*0178*/ 	.word	0x00006c00


	//   ....[1]....
        /*017c*/ 	.word	0x00006cf0


	//   ....[2]....
        /*0180*/ 	.word	0x00007900


	//   ....[3]....
        /*0184*/ 	.word	0x00008810


	//   ....[4]....
        /*0188*/ 	.word	0x00009750


	//   ....[5]....
        /*018c*/ 	.word	0x0000a6a0


	//   ....[6]....
        /*0190*/ 	.word	0x0000b5f0


	//   ....[7]....
        /*0194*/ 	.word	0x0000c540


	//   ....[8]....
        /*0198*/ 	.word	0x0000d490


	//   ....[9]....
        /*019c*/ 	.word	0x0000e380


	//----- nvinfo : EIATTR_MBARRIER_INSTR_OFFSETS
	.align		4
.L_45:
        /*01a0*/ 	.byte	0x04, 0x39
        /*01a2*/ 	.short	(.L_47 - .L_46)


	//   ....[0]....
.L_46:
        /*01a4*/ 	.word	0x00000620
        /*01a8*/ 	.word	0x000000ff
        /*01ac*/ 	.word	0x00000000
        /*01b0*/ 	.short	0x0100
        /*01b2*/ 	.byte	0x04
	.zero		1


	//   ....[1]....
        /*01b4*/ 	.word	0x00000630
        /*01b8*/ 	.word	0x000000ff
        /*01bc*/ 	.word	0x00000010
        /*01c0*/ 	.short	0x0100
        /*01c2*/ 	.byte	0x04
	.zero		1


	//   ....[2]....
        /*01c4*/ 	.word	0x00000640
        /*01c8*/ 	.word	0x000000ff
        /*01cc*/ 	.word	0x00000008
        /*01d0*/ 	.short	0x0100
        /*01d2*/ 	.byte	0x04
	.zero		1


	//   ....[3]....
        /*01d4*/ 	.word	0x00000650
        /*01d8*/ 	.word	0x000000ff
        /*01dc*/ 	.word	0x00000018
        /*01e0*/ 	.short	0x0100
        /*01e2*/ 	.byte	0x04
	.zero		1


	//   ....[4]....
        /*01e4*/ 	.word	0x00000780
        /*01e8*/ 	.word	0x000000ff
        /*01ec*/ 	.word	0x00000020
        /*01f0*/ 	.short	0x0100
        /*01f2*/ 	.byte	0x04
	.zero		1


	//   ....[5]....
        /*01f4*/ 	.word	0x00000790
        /*01f8*/ 	.word	0x000000ff
        /*01fc*/ 	.word	0x00000038
        /*0200*/ 	.short	0x0100
        /*0202*/ 	.byte	0x04
	.zero		1


	//   ....[6]....
        /*0204*/ 	.word	0x000007a0
        /*0208*/ 	.word	0x000000ff
        /*020c*/ 	.word	0x00000028
        /*0210*/ 	.short	0x0100
        /*0212*/ 	.byte	0x04
	.zero		1


	//   ....[7]....
        /*0214*/ 	.word	0x000007b0
        /*0218*/ 	.word	0x000000ff
        /*021c*/ 	.word	0x00000040
        /*0220*/ 	.short	0x0100
        /*0222*/ 	.byte	0x04
	.zero		1


	//   ....[8]....
        /*0224*/ 	.word	0x000007c0
        /*0228*/ 	.word	0x000000ff
        /*022c*/ 	.word	0x00000030
        /*0230*/ 	.short	0x0100
        /*0232*/ 	.byte	0x04
	.zero		1


	//   ....[9]....
        /*0234*/ 	.word	0x000007d0
        /*0238*/ 	.word	0x000000ff
        /*023c*/ 	.word	0x00000048
        /*0240*/ 	.short	0x0100
        /*0242*/ 	.byte	0x04
	.zero		1


	//   ....[10]....
        /*0244*/ 	.word	0x000008c0
        /*0248*/ 	.word	0x000000ff
        /*024c*/ 	.word	0x00000050
        /*0250*/ 	.short	0x0100
        /*0252*/ 	.byte	0x06
	.zero		1


	//   ....[11]....
        /*0254*/ 	.word	0x000008d0
        /*0258*/ 	.word	0x000000ff
        /*025c*/ 	.word	0x00000058
        /*0260*/ 	.short	0x0100
        /*0262*/ 	.byte	0x06
	.zero		1


	//   ....[12]....
        /*0264*/ 	.word	0x00000a10
        /*0268*/ 	.word	0x000000ff
        /*026c*/ 	.word	0x00000060
        /*0270*/ 	.short	0x0100
        /*0272*/ 	.byte	0x06
	.zero		1


	//   ....[13]....
        /*0274*/ 	.word	0x00000a20
        /*0278*/ 	.word	0x000000ff
        /*027c*/ 	.word	0x00000070
        /*0280*/ 	.short	0x0100
        /*0282*/ 	.byte	0x06
	.zero		1


	//   ....[14]....
        /*0284*/ 	.word	0x00000a30
        /*0288*/ 	.word	0x000000ff
        /*028c*/ 	.word	0x00000068
        /*0290*/ 	.short	0x0100
        /*0292*/ 	.byte	0x06
	.zero		1


	//   ....[15]....
        /*0294*/ 	.word	0x00000a40
        /*0298*/ 	.word	0x000000ff
        /*029c*/ 	.word	0x00000078
        /*02a0*/ 	.short	0x0100
        /*02a2*/ 	.byte	0x06
	.zero		1


	//   ....[16]....
        /*02a4*/ 	.word	0x00000b70
        /*02a8*/ 	.word	0x000000ff
        /*02ac*/ 	.word	0x00000080
        /*02b0*/ 	.short	0x0100
        /*02b2*/ 	.byte	0x04
	.zero		1


	//   ....[17]....
        /*02b4*/ 	.word	0x00000b80
        /*02b8*/ 	.word	0x000000ff
        /*02bc*/ 	.word	0x00000088
        /*02c0*/ 	.short	0x0100
        /*02c2*/ 	.byte	0x04
	.zero		1


	//   ....[18]....
        /*02c4*/ 	.word	0x00000c80
        /*02c8*/ 	.word	0x000000ff
        /*02cc*/ 	.word	0x00000090
        /*02d0*/ 	.short	0x0100
        /*02d2*/ 	.byte	0x04
	.zero		1


	//   ....[19]....
        /*02d4*/ 	.word	0x00000c90
        /*02d8*/ 	.word	0x000000ff
        /*02dc*/ 	.word	0x000000a0
        /*02e0*/ 	.short	0x0100
        /*02e2*/ 	.byte	0x04
	.zero		1


	//   ....[20]....
        /*02e4*/ 	.word	0x00000ca0
        /*02e8*/ 	.word	0x000000ff
        /*02ec*/ 	.word	0x00000098
        /*02f0*/ 	.short	0x0100
        /*02f2*/ 	.byte	0x04
	.zero		1


	//   ....[21]....
        /*02f4*/ 	.word	0x00000cb0
        /*02f8*/ 	.word	0x000000ff
        /*02fc*/ 	.word	0x000000a8
        /*0300*/ 	.short	0x0100
        /*0302*/ 	.byte	0x04
	.zero		1


	//   ....[22]....
        /*0304*/ 	.word	0x00000db0
        /*0308*/ 	.word	0x000000ff
        /*030c*/ 	.word	0x000000b0
        /*0310*/ 	.short	0x0100
        /*0312*/ 	.byte	0x06
	.zero		1


	//   ....[23]....
        /*0314*/ 	.word	0x00001830
        /*0318*/ 	.word	0x00000003
        /*031c*/ 	.word	0x000000a0
        /*0320*/ 	.short	0x010a
        /*0322*/ 	.byte	0xff
	.zero		1


	//   ....[24]....
        /*0324*/ 	.word	0x00001860
        /*0328*/ 	.word	0x00000003
        /*032c*/ 	.word	0x00000090
        /*0330*/ 	.short	0x0101
        /*0332*/ 	.byte	0xff
	.zero		1


	//   ....[25]....
        /*0334*/ 	.word	0x000018d0
        /*0338*/ 	.word	0x000000ff
        /*033c*/ 	.word	0x00000010
        /*0340*/ 	.short	0x010a
        /*0342*/ 	.byte	0x04
	.zero		1


	//   ....[26]....
        /*0344*/ 	.word	0x000019f0
        /*0348*/ 	.word	0x000000ff
        /*034c*/ 	.word	0x00000010
        /*0350*/ 	.short	0x010a
        /*0352*/ 	.byte	0x21
	.zero		1


	//   ....[27]....
        /*0354*/ 	.word	0x00001b00
        /*0358*/ 	.word	0x000000ff
        /*035c*/ 	.word	0x00000010
        /*0360*/ 	.short	0x010a
        /*0362*/ 	.byte	0x05
	.zero		1


	//   ....[28]....
        /*0364*/ 	.word	0x00001c80
        /*0368*/ 	.word	0x000000ff
        /*036c*/ 	.word	0x00000058
        /*0370*/ 	.short	0x0101
        /*0372*/ 	.byte	0x06
	.zero		1


	//   ....[29]....
        /*0374*/ 	.word	0x00001cb0
        /*0378*/ 	.word	0x00000003
        /*037c*/ 	.word	0x00000060
        /*0380*/ 	.short	0x010a
        /*0382*/ 	.byte	0xff
	.zero		1


	//   ....[30]....
        /*0384*/ 	.word	0x00001e00
        /*0388*/ 	.word	0x00000000
        /*038c*/ 	.word	0x00000000
        /*0390*/ 	.short	0x0101
        /*0392*/ 	.byte	0xff
	.zero		1


	//   ....[31]....
        /*0394*/ 	.word	0x00002390
        /*0398*/ 	.word	0x000000ff
        /*039c*/ 	.word	0x00000000
        /*03a0*/ 	.short	0x010a
        /*03a2*/ 	.byte	0x04
	.zero		1


	//   ....[32]....
        /*03a4*/ 	.word	0x00002430
        /*03a8*/ 	.word	0x00000000
        /*03ac*/ 	.word	0x00000000
        /*03b0*/ 	.short	0x010a
        /*03b2*/ 	.byte	0xff
	.zero		1


	//   ....[33]....
        /*03b4*/ 	.word	0x00002550
        /*03b8*/ 	.word	0x00000000
        /*03bc*/ 	.word	0x00000090
        /*03c0*/ 	.short	0x010a
        /*03c2*/ 	.byte	0xff
	.zero		1


	//   ....[34]....
        /*03c4*/ 	.word	0x000025b0
        /*03c8*/ 	.word	0x00000004
        /*03cc*/ 	.word	0x00000000
        /*03d0*/ 	.short	0x0101
        /*03d2*/ 	.byte	0xff
	.zero		1


	//   ....[35]....
        /*03d4*/ 	.word	0x000025d0
        /*03d8*/ 	.word	0x000000ff
        /*03dc*/ 	.word	0x00000070
        /*03e0*/ 	.short	0x010a
        /*03e2*/ 	.byte	0x04
	.zero		1


	//   ....[36]....
        /*03e4*/ 	.word	0x000026f0
        /*03e8*/ 	.word	0x00000000
        /*03ec*/ 	.word	0x00000060
        /*03f0*/ 	.short	0x010a
        /*03f2*/ 	.byte	0xff
	.zero		1


	//   ....[37]....
        /*03f4*/ 	.word	0x00002800
        /*03f8*/ 	.word	0x00000000
        /*03fc*/ 	.word	0x00000000
        /*0400*/ 	.short	0x0101
        /*0402*/ 	.byte	0xff
	.zero		1


	//   ....[38]....
        /*0404*/ 	.word	0x00002890
        /*0408*/ 	.word	0x000000ff
        /*040c*/ 	.word	0x00000070
        /*0410*/ 	.short	0x0106
        /*0412*/ 	.byte	0x04
	.zero		1


	//   ....[39]....
        /*0414*/ 	.word	0x000028b0
        /*0418*/ 	.word	0x000000ff
        /*041c*/ 	.word	0x00000070
        /*0420*/ 	.short	0x010a
        /*0422*/ 	.byte	0x04
	.zero		1


	//   ....[40]....
        /*0424*/ 	.word	0x00002940
        /*0428*/ 	.word	0x000000ff
        /*042c*/ 	.word	0x00000070
        /*0430*/ 	.short	0x0106
        /*0432*/ 	.byte	0x07
	.zero		1


	//   ....[41]....
        /*0434*/ 	.word	0x00002980
        /*0438*/ 	.word	0x00000000
        /*043c*/ 	.word	0x00000070
        /*0440*/ 	.short	0x010a
        /*0442*/ 	.byte	0xff
	.zero		1


	//   ....[42]....
        /*0444*/ 	.word	0x00002f90
        /*0448*/ 	.word	0x00000000
        /*044c*/ 	.word	0x00000060
        /*0450*/ 	.short	0x010a
        /*0452*/ 	.byte	0xff
	.zero		1


	//   ....[43]....
        /*0454*/ 	.word	0x00003050
        /*0458*/ 	.word	0x00000000
        /*045c*/ 	.word	0x00000000
        /*0460*/ 	.short	0x0101
        /*0462*/ 	.byte	0xff
	.zero		1


	//   ....[44]....
        /*0464*/ 	.word	0x00003110
        /*0468*/ 	.word	0x000000ff
        /*046c*/ 	.word	0x00000000
        /*0470*/ 	.short	0x010a
        /*0472*/ 	.byte	0x04
	.zero		1


	//   ....[45]....
        /*0474*/ 	.word	0x00003180
        /*0478*/ 	.word	0x000000ff
        /*047c*/ 	.word	0x00000000
        /*0480*/ 	.short	0x010a
        /*0482*/ 	.byte	0x08
	.zero		1


	//   ....[46]....
        /*0484*/ 	.word	0x00003270
        /*0488*/ 	.word	0x000000ff
        /*048c*/ 	.word	0x00000000
        /*0490*/ 	.short	0x010a
        /*0492*/ 	.byte	0x04
	.zero		1


	//   ....[47]....
        /*0494*/ 	.word	0x000032b0
        /*0498*/ 	.word	0x000000ff
        /*049c*/ 	.word	0x00000088
        /*04a0*/ 	.short	0x010a
        /*04a2*/ 	.byte	0x0d
	.zero		1


	//   ....[48]....
        /*04a4*/ 	.word	0x00003580
        /*04a8*/ 	.word	0x000000ff
        /*04ac*/ 	.word	0x000000b0
        /*04b0*/ 	.short	0x010a
        /*04b2*/ 	.byte	0x0d
	.zero		1


	//   ....[49]....
        /*04b4*/ 	.word	0x00003aa0
        /*04b8*/ 	.word	0x00000008
        /*04bc*/ 	.word	0x00000060
        /*04c0*/ 	.short	0x010a
        /*04c2*/ 	.byte	0xff
	.zero		1


	//   ....[50]....
        /*04c4*/ 	.word	0x00003c10
        /*04c8*/ 	.word	0x00000000
        /*04cc*/ 	.word	0x00000000
        /*04d0*/ 	.short	0x0101
        /*04d2*/ 	.byte	0xff
	.zero		1


	//   ....[51]....
        /*04d4*/ 	.word	0x000040e0
        /*04d8*/ 	.word	0x000000ff
        /*04dc*/ 	.word	0x00000058
        /*04e0*/ 	.short	0x010a
        /*04e2*/ 	.byte	0x20
	.zero		1


	//   ....[52]....
        /*04e4*/ 	.word	0x000042c0
        /*04e8*/ 	.word	0x000000ff
        /*04ec*/ 	.word	0x00000038
        /*04f0*/ 	.short	0x010a
        /*04f2*/ 	.byte	0x10
	.zero		1


	//   ....[53]....
        /*04f4*/ 	.word	0x00004620
        /*04f8*/ 	.word	0x000000ff
        /*04fc*/ 	.word	0x00000020
        /*0500*/ 	.short	0x010b
        /*0502*/ 	.byte	0x10
	.zero		1


	//   ....[54]....
        /*0504*/ 	.word	0x000046a0
        /*0508*/ 	.word	0x000000ff
        /*050c*/ 	.word	0x00000000
        /*0510*/ 	.short	0x0101
        /*0512*/ 	.byte	0x04
	.zero		1


	//   ....[55]....
        /*0514*/ 	.word	0x000046c0
        /*0518*/ 	.word	0x000000ff
        /*051c*/ 	.word	0x00000038
        /*0520*/ 	.short	0x010a
        /*0522*/ 	.byte	0x11
	.zero		1


	//   ....[56]....
        /*0524*/ 	.word	0x000049d0
        /*0528*/ 	.word	0x000000ff
        /*052c*/ 	.word	0x00000020
        /*0530*/ 	.short	0x010b
        /*0532*/ 	.byte	0x11
	.zero		1


	//   ....[57]....
        /*0534*/ 	.word	0x00004a50
        /*0538*/ 	.word	0x000000ff
        /*053c*/ 	.word	0x00000000
        /*0540*/ 	.short	0x0101
        /*0542*/ 	.byte	0x04
	.zero		1


	//   ....[58]....
        /*0544*/ 	.word	0x00004a70
        /*0548*/ 	.word	0x000000ff
        /*054c*/ 	.word	0x00000038
        /*0550*/ 	.short	0x010a
        /*0552*/ 	.byte	0x10
	.zero		1


	//   ....[59]....
        /*0554*/ 	.word	0x00004d70
        /*0558*/ 	.word	0x000000ff
        /*055c*/ 	.word	0x00000020
        /*0560*/ 	.short	0x010b
        /*0562*/ 	.byte	0x10
	.zero		1


	//   ....[60]....
        /*0564*/ 	.word	0x00004df0
        /*0568*/ 	.word	0x000000ff
        /*056c*/ 	.word	0x00000000
        /*0570*/ 	.short	0x0101
        /*0572*/ 	.byte	0x04
	.zero		1


	//   ....[61]....
        /*0574*/ 	.word	0x00004e10
        /*0578*/ 	.word	0x000000ff
        /*057c*/ 	.word	0x00000038
        /*0580*/ 	.short	0x010a
        /*0582*/ 	.byte	0x15
	.zero		1


	//   ....[62]....
        /*0584*/ 	.word	0x000050f0
        /*0588*/ 	.word	0x000000ff
        /*058c*/ 	.word	0x00000020
        /*0590*/ 	.short	0x010b
        /*0592*/ 	.byte	0x15
	.zero		1


	//   ....[63]....
        /*0594*/ 	.word	0x00005110
        /*0598*/ 	.word	0x000000ff
        /*059c*/ 	.word	0x00000000
        /*05a0*/ 	.short	0x0101
        /*05a2*/ 	.byte	0x04
	.zero		1


	//   ....[64]....
        /*05a4*/ 	.word	0x00005130
        /*05a8*/ 	.word	0x000000ff
        /*05ac*/ 	.word	0x00000038
        /*05b0*/ 	.short	0x010a
        /*05b2*/ 	.byte	0x06
	.zero		1


	//   ....[65]....
        /*05b4*/ 	.word	0x00005430
        /*05b8*/ 	.word	0x000000ff
        /*05bc*/ 	.word	0x00000020
        /*05c0*/ 	.short	0x010b
        /*05c2*/ 	.byte	0x06
	.zero		1


	//   ....[66]....
        /*05c4*/ 	.word	0x00005440
        /*05c8*/ 	.word	0x000000ff
        /*05cc*/ 	.word	0x00000000
        /*05d0*/ 	.short	0x0101
        /*05d2*/ 	.byte	0x04
	.zero		1


	//   ....[67]....
        /*05d4*/ 	.word	0x00005450
        /*05d8*/ 	.word	0x000000ff
        /*05dc*/ 	.word	0x00000038
        /*05e0*/ 	.short	0x010a
        /*05e2*/ 	.byte	0x10
	.zero		1


	//   ....[68]....
        /*05e4*/ 	.word	0x00005750
        /*05e8*/ 	.word	0x000000ff
        /*05ec*/ 	.word	0x00000020
        /*05f0*/ 	.short	0x010b
        /*05f2*/ 	.byte	0x10
	.zero		1


	//   ....[69]....
        /*05f4*/ 	.word	0x000057d0
        /*05f8*/ 	.word	0x000000ff
        /*05fc*/ 	.word	0x00000000
        /*0600*/ 	.short	0x0101
        /*0602*/ 	.byte	0x04
	.zero		1


	//   ....[70]....
        /*0604*/ 	.word	0x000057f0
        /*0608*/ 	.word	0x000000ff
        /*060c*/ 	.word	0x00000038
        /*0610*/ 	.short	0x010a
        /*0612*/ 	.byte	0x11
	.zero		1


	//   ....[71]....
        /*0614*/ 	.word	0x00005af0
        /*0618*/ 	.word	0x000000ff
        /*061c*/ 	.word	0x00000020
        /*0620*/ 	.short	0x010b
        /*0622*/ 	.byte	0x11
	.zero		1


	//   ....[72]....
        /*0624*/ 	.word	0x00005b70
        /*0628*/ 	.word	0x000000ff
        /*062c*/ 	.word	0x00000000
        /*0630*/ 	.short	0x0101
        /*0632*/ 	.byte	0x04
	.zero		1


	//   ....[73]....
        /*0634*/ 	.word	0x00005b90
        /*0638*/ 	.word	0x000000ff
        /*063c*/ 	.word	0x00000038
        /*0640*/ 	.short	0x010a
        /*0642*/ 	.byte	0x10
	.zero		1


	//   ....[74]....
        /*0644*/ 	.word	0x00005ef0
        /*0648*/ 	.word	0x000000ff
        /*064c*/ 	.word	0x00000020
        /*0650*/ 	.short	0x010b
        /*0652*/ 	.byte	0x10
	.zero		1


	//   ....[75]....
        /*0654*/ 	.word	0x00005f70
        /*0658*/ 	.word	0x000000ff
        /*065c*/ 	.word	0x00000000
        /*0660*/ 	.short	0x0101
        /*0662*/ 	.byte	0x04
	.zero		1


	//   ....[76]....
        /*0664*/ 	.word	0x00005fc0
        /*0668*/ 	.word	0x000000ff
        /*066c*/ 	.word	0x00000000
        /*0670*/ 	.short	0x010a
        /*0672*/ 	.byte	0x04
	.zero		1


	//   ....[77]....
        /*0674*/ 	.word	0x00006050
        /*0678*/ 	.word	0x000000ff
        /*067c*/ 	.word	0x00000000
        /*0680*/ 	.short	0x010a
        /*0682*/ 	.byte	0x05
	.zero		1


	//   ....[78]....
        /*0684*/ 	.word	0x000060f0
        /*0688*/ 	.word	0x00000000
        /*068c*/ 	.word	0x00000000
        /*0690*/ 	.short	0x010a
        /*0692*/ 	.byte	0xff
	.zero		1


	//   ....[79]....
        /*0694*/ 	.word	0x00006460
        /*0698*/ 	.word	0x00000000
        /*069c*/ 	.word	0x00000060
        /*06a0*/ 	.short	0x010a
        /*06a2*/ 	.byte	0xff
	.zero		1


	//   ....[80]....
        /*06a4*/ 	.word	0x00006530
        /*06a8*/ 	.word	0x00000000
        /*06ac*/ 	.word	0x00000000
        /*06b0*/ 	.short	0x0101
        /*06b2*/ 	.byte	0xff
	.zero		1


	//   ....[81]....
        /*06b4*/ 	.word	0x00007220
        /*06b8*/ 	.word	0x00000004
        /*06bc*/ 	.word	0x00000020
        /*06c0*/ 	.short	0x010a
        /*06c2*/ 	.byte	0xff
	.zero		1


	//   ....[82]....
        /*06c4*/ 	.word	0x00007320
        /*06c8*/ 	.word	0x000000ff
        /*06cc*/ 	.word	0x00000080
        /*06d0*/ 	.short	0x010a
        /*06d2*/ 	.byte	0x2f
	.zero		1


	//   ....[83]....
        /*06d4*/ 	.word	0x000073e0
        /*06d8*/ 	.word	0x00000004
        /*06dc*/ 	.word	0x00000020
        /*06e0*/ 	.short	0x010a
        /*06e2*/ 	.byte	0xff
	.zero		1


	//   ....[84]....
        /*06e4*/ 	.word	0x000077e0
        /*06e8*/ 	.word	0x000000ff
        /*06ec*/ 	.word	0x00000080
        /*06f0*/ 	.short	0x010a
        /*06f2*/ 	.byte	0x2f
	.zero		1


	//   ....[85]....
        /*06f4*/ 	.word	0x00007990
        /*06f8*/ 	.word	0x000000ff
        /*06fc*/ 	.word	0x00000000
        /*0700*/ 	.short	0x0101
        /*0702*/ 	.byte	0x04
	.zero		1


	//   ....[86]....
        /*0704*/ 	.word	0x00008310
        /*0708*/ 	.word	0x00000000
        /*070c*/ 	.word	0x00000000
        /*0710*/ 	.short	0x0101
        /*0712*/ 	.byte	0xff
	.zero		1


	//   ....[87]....
        /*0714*/ 	.word	0x00008320
        /*0718*/ 	.word	0x00000005
        /*071c*/ 	.word	0x00000020
        /*0720*/ 	.short	0x010a
        /*0722*/ 	.byte	0xff
	.zero		1


	//   ....[88]....
        /*0724*/ 	.word	0x00008400
        /*0728*/ 	.word	0x00000005
        /*072c*/ 	.word	0x00000020
        /*0730*/ 	.short	0x010a
        /*0732*/ 	.byte	0xff
	.zero		1


	//   ....[89]....
        /*0734*/ 	.word	0x00009230
        /*0738*/ 	.word	0x00000027
        /*073c*/ 	.word	0x00000000
        /*0740*/ 	.short	0x0101
        /*0742*/ 	.byte	0xff
	.zero		1


	//   ....[90]....
        /*0744*/ 	.word	0x000092a0
        /*0748*/ 	.word	0x00000005
        /*074c*/ 	.word	0x00000020
        /*0750*/ 	.short	0x010a
        /*0752*/ 	.byte	0xff
	.zero		1


	//   ....[91]....
        /*0754*/ 	.word	0x00009340
        /*0758*/ 	.word	0x00000005
        /*075c*/ 	.word	0x00000020
        /*0760*/ 	.short	0x010a
        /*0762*/ 	.byte	0xff
	.zero		1


	//   ....[92]....
        /*0764*/ 	.word	0x0000a180
        /*0768*/ 	.word	0x00000027
        /*076c*/ 	.word	0x00000000
        /*0770*/ 	.short	0x0101
        /*0772*/ 	.byte	0xff
	.zero		1


	//   ....[93]....
        /*0774*/ 	.word	0x0000a1f0
        /*0778*/ 	.word	0x00000005
        /*077c*/ 	.word	0x00000020
        /*0780*/ 	.short	0x010a
        /*0782*/ 	.byte	0xff
	.zero		1


	//   ....[94]....
        /*0784*/ 	.word	0x0000a290
        /*0788*/ 	.word	0x00000005
        /*078c*/ 	.word	0x00000020
        /*0790*/ 	.short	0x010a
        /*0792*/ 	.byte	0xff
	.zero		1


	//   ....[95]....
        /*0794*/ 	.word	0x0000b0d0
        /*0798*/ 	.word	0x00000027
        /*079c*/ 	.word	0x00000000
        /*07a0*/ 	.short	0x0101
        /*07a2*/ 	.byte	0xff
	.zero		1


	//   ....[96]....
        /*07a4*/ 	.word	0x0000b140
        /*07a8*/ 	.word	0x00000005
        /*07ac*/ 	.word	0x00000020
        /*07b0*/ 	.short	0x010a
        /*07b2*/ 	.byte	0xff
	.zero		1


	//   ....[97]....
        /*07b4*/ 	.word	0x0000b1e0
        /*07b8*/ 	.word	0x00000005
        /*07bc*/ 	.word	0x00000020
        /*07c0*/ 	.short	0x010a
        /*07c2*/ 	.byte	0xff
	.zero		1


	//   ....[98]....
        /*07c4*/ 	.word	0x0000c020
        /*07c8*/ 	.word	0x00000027
        /*07cc*/ 	.word	0x00000000
        /*07d0*/ 	.short	0x0101
        /*07d2*/ 	.byte	0xff
	.zero		1


	//   ....[99]....
        /*07d4*/ 	.word	0x0000c090
        /*07d8*/ 	.word	0x00000005
        /*07dc*/ 	.word	0x00000020
        /*07e0*/ 	.short	0x010a
        /*07e2*/ 	.byte	0xff
	.zero		1


	//   ....[100]....
        /*07e4*/ 	.word	0x0000c130
        /*07e8*/ 	.word	0x00000005
        /*07ec*/ 	.word	0x00000020
        /*07f0*/ 	.short	0x010a
        /*07f2*/ 	.byte	0xff
	.zero		1


	//   ....[101]....
        /*07f4*/ 	.word	0x0000cf70
        /*07f8*/ 	.word	0x00000027
        /*07fc*/ 	.word	0x00000000
        /*0800*/ 	.short	0x0101
        /*0802*/ 	.byte	0xff
	.zero		1


	//   ....[102]....
        /*0804*/ 	.word	0x0000cfe0
        /*0808*/ 	.word	0x00000005
        /*080c*/ 	.word	0x00000020
        /*0810*/ 	.short	0x010a
        /*0812*/ 	.byte	0xff
	.zero		1


	//   ....[103]....
        /*0814*/ 	.word	0x0000d080
        /*0818*/ 	.word	0x00000005
        /*081c*/ 	.word	0x00000020
        /*0820*/ 	.short	0x010a
        /*0822*/ 	.byte	0xff
	.zero		1


	//   ....[104]....
        /*0824*/ 	.word	0x0000dea0
        /*0828*/ 	.word	0x00000027
        /*082c*/ 	.word	0x00000000
        /*0830*/ 	.short	0x0101
        /*0832*/ 	.byte	0xff
	.zero		1


	//   ....[105]....
        /*0834*/ 	.word	0x0000df10
        /*0838*/ 	.word	0x00000003
        /*083c*/ 	.word	0x00000020
        /*0840*/ 	.short	0x010a
        /*0842*/ 	.byte	0xff
	.zero		1


	//   ....[106]....
        /*0844*/ 	.word	0x0000dfc0
        /*0848*/ 	.word	0x00000003
        /*084c*/ 	.word	0x00000020
        /*0850*/ 	.short	0x010a
        /*0852*/ 	.byte	0xff
	.zero		1


	//   ....[107]....
        /*0854*/ 	.word	0x0000edc0
        /*0858*/ 	.word	0x00000000
        /*085c*/ 	.word	0x00000000
        /*0860*/ 	.short	0x0101
        /*0862*/ 	.byte	0xff
	.zero		1


	//   ....[108]....
        /*0864*/ 	.word	0x0000eec0
        /*0868*/ 	.word	0x000000ff
        /*086c*/ 	.word	0x000000b0
        /*0870*/ 	.short	0x0101
        /*0872*/ 	.byte	0x2f
	.zero		1


	//   ....[109]....
        /*0874*/ 	.word	0x0000f050
        /*0878*/ 	.word	0x000000ff
        /*087c*/ 	.word	0x00000000
        /*0880*/ 	.short	0x0101
        /*0882*/ 	.byte	0x04
	.zero		1


	//   ....[110]....
        /*0884*/ 	.word	0x0000f070
        /*0888*/ 	.word	0x00000003
        /*088c*/ 	.word	0x000000a0
        /*0890*/ 	.short	0x010a
        /*0892*/ 	.byte	0xff
	.zero		1


	//   ....[111]....
        /*0894*/ 	.word	0x0000f0d0
        /*0898*/ 	.word	0x00000000
        /*089c*/ 	.word	0x00000010
        /*08a0*/ 	.short	0x010a
        /*08a2*/ 	.byte	0xff
	.zero		1


	//   ....[112]....
        /*08a4*/ 	.word	0x0000f120
        /*08a8*/ 	.word	0x00000003
        /*08ac*/ 	.word	0x00000060
        /*08b0*/ 	.short	0x010a
        /*08b2*/ 	.byte	0xff
	.zero		1


	//   ....[113]....
        /*08b4*/ 	.word	0x0000f180
        /*08b8*/ 	.word	0x00000000
        /*08bc*/ 	.word	0x00000000
        /*08c0*/ 	.short	0x010a
        /*08c2*/ 	.byte	0xff
	.zero		1


	//   ....[114]....
        /*08c4*/ 	.word	0x0000f1d0
        /*08c8*/ 	.word	0x00000000
        /*08cc*/ 	.word	0x00000090
        /*08d0*/ 	.short	0x010a
        /*08d2*/ 	.byte	0xff
	.zero		1


	//   ....[115]....
        /*08d4*/ 	.word	0x0000f230
        /*08d8*/ 	.word	0x00000000
        /*08dc*/ 	.word	0x00000070
        /*08e0*/ 	.short	0x010a
        /*08e2*/ 	.byte	0xff
	.zero		1


	//   ....[116]....
        /*08e4*/ 	.word	0x0000f280
        /*08e8*/ 	.word	0x00000000
        /*08ec*/ 	.word	0x00000060
        /*08f0*/ 	.short	0x010a
        /*08f2*/ 	.byte	0xff
	.zero		1


	//   ....[117]....
        /*08f4*/ 	.word	0x0000f2e0
        /*08f8*/ 	.word	0x00000000
        /*08fc*/ 	.word	0x00000070
        /*0900*/ 	.short	0x010a
        /*0902*/ 	.byte	0xff
	.zero		1


	//   ....[118]....
        /*0904*/ 	.word	0x0000f330
        /*0908*/ 	.word	0x00000000
        /*090c*/ 	.word	0x00000060
        /*0910*/ 	.short	0x010a
        /*0912*/ 	.byte	0xff
	.zero		1


	//   ....[119]....
        /*0914*/ 	.word	0x0000f390
        /*0918*/ 	.word	0x00000000
        /*091c*/ 	.word	0x00000000
        /*0920*/ 	.short	0x010a
        /*0922*/ 	.byte	0xff
	.zero		1


	//   ....[120]....
        /*0924*/ 	.word	0x0000f3f0
        /*0928*/ 	.word	0x00000000
        /*092c*/ 	.word	0x00000088
        /*0930*/ 	.short	0x010a
        /*0932*/ 	.byte	0xff
	.zero		1


	//   ....[121]....
        /*0934*/ 	.word	0x0000f450
        /*0938*/ 	.word	0x00000000
        /*093c*/ 	.word	0x000000b0
        /*0940*/ 	.short	0x010a
        /*0942*/ 	.byte	0xff
	.zero		1


	//   ....[122]....
        /*0944*/ 	.word	0x0000f4a0
        /*0948*/ 	.word	0x00000008
        /*094c*/ 	.word	0x00000060
        /*0950*/ 	.short	0x010a
        /*0952*/ 	.byte	0xff
	.zero		1


	//   ....[123]....
        /*0954*/ 	.word	0x0000f500
        /*0958*/ 	.word	0x00000000
        /*095c*/ 	.word	0x00000058
        /*0960*/ 	.short	0x010a
        /*0962*/ 	.byte	0xff
	.zero		1


	//   ....[124]....
        /*0964*/ 	.word	0x0000f560
        /*0968*/ 	.word	0x00000000
        /*096c*/ 	.word	0x00000038
        /*0970*/ 	.short	0x010a
        /*0972*/ 	.byte	0xff
	.zero		1


	//   ....[125]....
        /*0974*/ 	.word	0x0000f5c0
        /*0978*/ 	.word	0x00000000
        /*097c*/ 	.word	0x00000038
        /*0980*/ 	.short	0x010a
        /*0982*/ 	.byte	0xff
	.zero		1


	//   ....[126]....
        /*0984*/ 	.word	0x0000f620
        /*0988*/ 	.word	0x00000000
        /*098c*/ 	.word	0x00000038
        /*0990*/ 	.short	0x010a
        /*0992*/ 	.byte	0xff
	.zero		1


	//   ....[127]....
        /*0994*/ 	.word	0x0000f680
        /*0998*/ 	.word	0x00000000
        /*099c*/ 	.word	0x00000038
        /*09a0*/ 	.short	0x010a
        /*09a2*/ 	.byte	0xff
	.zero		1


	//   ....[128]....
        /*09a4*/ 	.word	0x0000f6e0
        /*09a8*/ 	.word	0x00000000
        /*09ac*/ 	.word	0x00000038
        /*09b0*/ 	.short	0x010a
        /*09b2*/ 	.byte	0xff
	.zero		1


	//   ....[129]....
        /*09b4*/ 	.word	0x0000f740
        /*09b8*/ 	.word	0x00000000
        /*09bc*/ 	.word	0x00000038
        /*09c0*/ 	.short	0x010a
        /*09c2*/ 	.byte	0xff
	.zero		1


	//   ....[130]....
        /*09c4*/ 	.word	0x0000f7a0
        /*09c8*/ 	.word	0x00000000
        /*09cc*/ 	.word	0x00000038
        /*09d0*/ 	.short	0x010a
        /*09d2*/ 	.byte	0xff
	.zero		1


	//   ....[131]....
        /*09d4*/ 	.word	0x0000f800
        /*09d8*/ 	.word	0x00000000
        /*09dc*/ 	.word	0x00000038
        /*09e0*/ 	.short	0x010a
        /*09e2*/ 	.byte	0xff
	.zero		1


	//   ....[132]....
        /*09e4*/ 	.word	0x0000f860
        /*09e8*/ 	.word	0x00000000
        /*09ec*/ 	.word	0x00000000
        /*09f0*/ 	.short	0x010a
        /*09f2*/ 	.byte	0xff
	.zero		1


	//   ....[133]....
        /*09f4*/ 	.word	0x0000f8c0
        /*09f8*/ 	.word	0x00000000
        /*09fc*/ 	.word	0x00000000
        /*0a00*/ 	.short	0x010a
        /*0a02*/ 	.byte	0xff
	.zero		1


	//   ....[134]....
        /*0a04*/ 	.word	0x0000f910
        /*0a08*/ 	.word	0x00000000
        /*0a0c*/ 	.word	0x00000060
        /*0a10*/ 	.short	0x010a
        /*0a12*/ 	.byte	0xff
	.zero		1


	//   ....[135]....
        /*0a14*/ 	.word	0x0000f960
        /*0a18*/ 	.word	0x00000004
        /*0a1c*/ 	.word	0x00000020
        /*0a20*/ 	.short	0x010a
        /*0a22*/ 	.byte	0xff
	.zero		1


	//   ....[136]....
        /*0a24*/ 	.word	0x0000f9c0
        /*0a28*/ 	.word	0x00000003
        /*0a2c*/ 	.word	0x00000080
        /*0a30*/ 	.short	0x010a
        /*0a32*/ 	.byte	0xff
	.zero		1


	//   ....[137]....
        /*0a34*/ 	.word	0x0000fa10
        /*0a38*/ 	.word	0x00000005
        /*0a3c*/ 	.word	0x00000020
        /*0a40*/ 	.short	0x010a
        /*0a42*/ 	.byte	0xff
	.zero		1


	//   ....[138]....
        /*0a44*/ 	.word	0x0000fa60
        /*0a48*/ 	.word	0x00000005
        /*0a4c*/ 	.word	0x00000020
        /*0a50*/ 	.short	0x010a
        /*0a52*/ 	.byte	0xff
	.zero		1


	//   ....[139]....
        /*0a54*/ 	.word	0x0000fab0
        /*0a58*/ 	.word	0x00000005
        /*0a5c*/ 	.word	0x00000020
        /*0a60*/ 	.short	0x010a
        /*0a62*/ 	.byte	0xff
	.zero		1


	//   ....[140]....
        /*0a64*/ 	.word	0x0000fb00
        /*0a68*/ 	.word	0x00000005
        /*0a6c*/ 	.word	0x00000020
        /*0a70*/ 	.short	0x010a
        /*0a72*/ 	.byte	0xff
	.zero		1


	//   ....[141]....
        /*0a74*/ 	.word	0x0000fb50
        /*0a78*/ 	.word	0x00000005
        /*0a7c*/ 	.word	0x00000020
        /*0a80*/ 	.short	0x010a
        /*0a82*/ 	.byte	0xff
	.zero		1


	//   ....[142]....
        /*0a84*/ 	.word	0x0000fba0
        /*0a88*/ 	.word	0x00000005
        /*0a8c*/ 	.word	0x00000020
        /*0a90*/ 	.short	0x010a
        /*0a92*/ 	.byte	0xff
	.zero		1


	//   ....[143]....
        /*0a94*/ 	.word	0x0000fbf0
        /*0a98*/ 	.word	0x00000003
        /*0a9c*/ 	.word	0x00000020
        /*0aa0*/ 	.short	0x010a
        /*0aa2*/ 	.byte	0xff
	.zero		1


	//----- nvinfo : EIATTR_NUM_MBARRIERS
	.align		4
.L_47:
        /*0aa4*/ 	.byte	0x03, 0x38
        /*0aa6*/ 	.short	0x0017


	//----- nvinfo : EIATTR_EXIT_INSTR_OFFSETS
	.align		4
        /*0aa8*/ 	.byte	0x04, 0x1c
        /*0aaa*/ 	.short	(.L_49 - .L_48)


	//   ....[0]....
.L_48:
        /*0aac*/ 	.word	0x00002460


	//   ....[1]....
        /*0ab0*/ 	.word	0x00002950


	//   ....[2]....
        /*0ab4*/ 	.word	0x000029b0


	//   ....[3]....
        /*0ab8*/ 	.word	0x000037e0


	//   ....[4]....
        /*0abc*/ 	.word	0x00006120


	//   ....[5]....
        /*0ac0*/ 	.word	0x00006160


	//   ....[6]....
        /*0ac4*/ 	.word	0x0000ef40


	//   ....[7]....
        /*0ac8*/ 	.word	0x0000efc0


	//   ....[8]....
        /*0acc*/ 	.word	0x0000eff0


	//   ....[9]....
        /*0ad0*/ 	.word	0x0000f060


	//----- nvinfo : EIATTR_MAX_THREADS
	.align		4
.L_49:
        /*0ad4*/ 	.byte	0x04, 0x05
        /*0ad6*/ 	.short	(.L_51 - .L_50)
.L_50:
        /*0ad8*/ 	.word	0x00000100
        /*0adc*/ 	.word	0x00000001
        /*0ae0*/ 	.word	0x00000001


	//----- nvinfo : EIATTR_CRS_STACK_SIZE
	.align		4
.L_51:
        /*0ae4*/ 	.byte	0x04, 0x1e
        /*0ae6*/ 	.short	(.L_53 - .L_52)
.L_52:
        /*0ae8*/ 	.word	0x00000000


	//----- nvinfo : EIATTR_CBANK_PARAM_SIZE
	.align		4
.L_53:
        /*0aec*/ 	.byte	0x03, 0x19
        /*0aee*/ 	.short	0x0a00


	//----- nvinfo : EIATTR_PARAM_CBANK
	.align		4
        /*0af0*/ 	.byte	0x04, 0x0a
        /*0af2*/ 	.short	(.L_55 - .L_54)
	.align		4
.L_54:
        /*0af4*/ 	.word	index@(.nv.constant0._ZN7cutlass13device_kernelINS_4gemm6kernel13GemmUniversalIN4cute5tupleIJiiiiEEENS1_10collective13CollectiveMmaINS1_41MainloopSm100TmaUmmaWarpSpecializedSparseILi2ELi2ELi1ENS5_IJNS4_1CILi1EEENSA_ILi2EEESB_EEEEENS5_IJNSA_ILi128EEENSA_ILi256EEESF_EEENS_6half_tENS5_IJNS4_6LayoutINS5_IJiNS5_IJSC_iEEEiEEENS5_IJlNS5_IJSB_SC_EEElEEEEENSJ_INS5_IJNS5_IJNS5_IJNSA_ILi8EEESC_SP_EEEiEEENS5_IJNS5_IJNSA_ILi16EEESC_NSA_ILi4EEEEEEiEEEiEEENS5_IJNS5_IJNS5_IJSF_SS_NSA_ILi2048EEEEEENSA_ILi16384EEEEEENS5_IJNS5_IJSB_NSA_ILi1024EEENSA_ILi32EEEEEElEEElEEEEEEEESI_NS5_IJlSB_lEEENS4_8TiledMMAINS4_8MMA_AtomIJNS4_27SM100_MMA_F16BF16_SS_SPARSEISI_SI_fLi128ELi256ELNS4_4UMMA5MajorE0ELS1D_0ELNS1C_7ScaleInE0ELS1E_0EEEEEENSJ_INS5_IJSB_SB_SB_EEENS5_IJNSA_ILi0EEES1I_S1I_EEEEENS5_IJNS4_10UnderscoreES1L_S1L_EEEEENS4_23SM90_TMA_LOAD_MULTICASTENS4_14ComposedLayoutINS4_7SwizzleILi3ELi4ELi3EEENS4_25smem_sparse_ptr_flag_bitsILi2ELi16EEENSJ_INS5_IJNS5_IJSB_SP_EEENS5_IJSC_NSA_ILi64EEEEEEEEENS5_IJNS5_IJS1I_SF_EEESM_EEEEEEEvNS4_8identityENS4_13SM90_TMA_LOADENS1P_IS1R_NS4_18smem_ptr_flag_bitsILi16EEENSJ_INS5_IJSP_S1V_EEENS5_IJS1V_SB_EEEEEEEvS22_EENS_8epilogue10collective18CollectiveEpilogueINS2B_23Sm100TmaWarpSpecializedILi3ELi2ELi32ELb1ELb0EEEJSH_NS5_IJNSJ_ISF_SB_EENSJ_IS12_SB_EEEEEfNS5_IJSB_llEEEfS2J_NS2B_6fusion15FusionCallbacksIS2F_NS2K_17LinearCombinationIffffLNS_15FloatRoundStyleE2EEESH_S2I_JEEENS4_5SM1004TMEM4LOAD26SM100_TMEM_LOAD_32dp32b32xES23_NS1P_INS1Q_ILi2ELi5ELi2EEENS24_ILi32EEENSJ_INS5_IJS12_ST_EEENS5_IJSB_S12_EEEEEEENS4_39AutoVectorizingCopyWithAssumedAlignmentILi128EEENS4_14SM90_TMA_STOREES2Z_S31_S31_EEEvvEEEEvNT_6ParamsE)
        /*0af8*/ 	.short	0x0380
        /*0afa*/ 	.short	0x0a00


	//----- nvinfo : EIATTR_SW_WAR
	.align		4
.L_55:
        /*0afc*/ 	.byte	0x04, 0x36
        /*0afe*/ 	.short	(.L_57 - .L_56)
.L_56:
        /*0b00*/ 	.word	0x00000008
.L_57:


//--------------------- .nv.callgraph             --------------------------
	.section	.nv.callgraph,"",@"SHT_CUDA_CALLGRAPH"
	.align	4
	.sectionentsize	8
	.align		4
        /*0000*/ 	.word	0x00000000
	.align		4
        /*0004*/ 	.word	0xffffffff
	.align		4
        /*0008*/ 	.word	index@(_ZN7cutlass13device_kernelINS_4gemm6kernel13GemmUniversalIN4cute5tupleIJiiiiEEENS1_10collective13CollectiveMmaINS1_41MainloopSm100TmaUmmaWarpSpecializedSparseILi2ELi2ELi1ENS5_IJNS4_1CILi1EEENSA_ILi2EEESB_EEEEENS5_IJNSA_ILi128EEENSA_ILi256EEESF_EEENS_6half_tENS5_IJNS4_6LayoutINS5_IJiNS5_IJSC_iEEEiEEENS5_IJlNS5_IJSB_SC_EEElEEEEENSJ_INS5_IJNS5_IJNS5_IJNSA_ILi8EEESC_SP_EEEiEEENS5_IJNS5_IJNSA_ILi16EEESC_NSA_ILi4EEEEEEiEEEiEEENS5_IJNS5_IJNS5_IJSF_SS_NSA_ILi2048EEEEEENSA_ILi16384EEEEEENS5_IJNS5_IJSB_NSA_ILi1024EEENSA_ILi32EEEEEElEEElEEEEEEEESI_NS5_IJlSB_lEEENS4_8TiledMMAINS4_8MMA_AtomIJNS4_27SM100_MMA_F16BF16_SS_SPARSEISI_SI_fLi128ELi256ELNS4_4UMMA5MajorE0ELS1D_0ELNS1C_7ScaleInE0ELS1E_0EEEEEENSJ_INS5_IJSB_SB_SB_EEENS5_IJNSA_ILi0EEES1I_S1I_EEEEENS5_IJNS4_10UnderscoreES1L_S1L_EEEEENS4_23SM90_TMA_LOAD_MULTICASTENS4_14ComposedLayoutINS4_7SwizzleILi3ELi4ELi3EEENS4_25smem_sparse_ptr_flag_bitsILi2ELi16EEENSJ_INS5_IJNS5_IJSB_SP_EEENS5_IJSC_NSA_ILi64EEEEEEEEENS5_IJNS5_IJS1I_SF_EEESM_EEEEEEEvNS4_8identityENS4_13SM90_TMA_LOADENS1P_IS1R_NS4_18smem_ptr_flag_bitsILi16EEENSJ_INS5_IJSP_S1V_EEENS5_IJS1V_SB_EEEEEEEvS22_EENS_8epilogue10collective18CollectiveEpilogueINS2B_23Sm100TmaWarpSpecializedILi3ELi2ELi32ELb1ELb0EEEJSH_NS5_IJNSJ_ISF_SB_EENSJ_IS12_SB_EEEEEfNS5_IJSB_llEEEfS2J_NS2B_6fusion15FusionCallbacksIS2F_NS2K_17LinearCombinationIffffLNS_15FloatRoundStyleE2EEESH_S2I_JEEENS4_5SM1004TMEM4LOAD26SM100_TMEM_LOAD_32dp32b32xES23_NS1P_INS1Q_ILi2ELi5ELi2EEENS24_ILi32EEENSJ_INS5_IJS12_ST_EEENS5_IJSB_S12_EEEEEEENS4_39AutoVectorizingCopyWithAssumedAlignmentILi128EEENS4_14SM90_TMA_STOREES2Z_S31_S31_EEEvvEEEEvNT_6ParamsE)
	.align		4
        /*000c*/ 	.word	index@(__assertfail)
	.align		4
        /*0010*/ 	.word	0x00000000
	.align		4
        /*0014*/ 	.word	0xfffffffe
	.align		4
        /*0018*/ 	.word	0x00000000
	.align		4
        /*001c*/ 	.word	0xfffffffd
	.align		4
        /*0020*/ 	.word	0x00000000
	.align		4
        /*0024*/ 	.word	0xfffffffc


//--------------------- .nv.constant4             --------------------------
	.section	.nv.constant4,"a",@progbits
	.align	8
	.align		8
.nv.constant4:
        /*0000*/ 	.dword	__assertfail
	.align		8
        /*0008*/ 	.dword	__unnamed_1
	.align		8
        /*0010*/ 	.dword	__unnamed_2
	.align		8
        /*0018*/ 	.dword	_ZN39_INTERNAL_7ea06c41_4_k_cu_90b8f41a_28014cuda3std3__45__cpo5beginE
	.align		8
        /*0020*/ 	.dword	_ZN39_INTERNAL_7ea06c41_4_k_cu_90b8f41a_28014cuda3std3__45__cpo3endE
	.align		8
        /*0028*/ 	.dword	_ZN39_INTERNAL_7ea06c41_4_k_cu_90b8f41a_28014cuda3std3__45__cpo6cbeginE
	.align		8
        /*0030*/ 	.dword	_ZN39_INTERNAL_7ea06c41_4_k_cu_90b8f41a_28014cuda3std3__45__cpo4cendE
	.align		8
        /*0038*/ 	.dword	_ZN39_INTERNAL_7ea06c41_4_k_cu_90b8f41a_28014cuda3std3__441_GLOBAL__N__7ea06c41_4_k_cu_90b8f41a_28016ignoreE
	.align		8
        /*0040*/ 	.dword	_ZN39_INTERNAL_7ea06c41_4_k_cu_90b8f41a_28014cuda3std3__419piecewise_constructE
	.align		8
        /*0048*/ 	.dword	_ZN39_INTERNAL_7ea06c41_4_k_cu_90b8f41a_28014cuda3std3__48in_placeE
	.align		8
        /*0050*/ 	.dword	_ZN39_INTERNAL_7ea06c41_4_k_cu_90b8f41a_28014cuda3std6ranges3__45__cpo4swapE
	.align		8
        /*0058*/ 	.dword	_ZN39_INTERNAL_7ea06c41_4_k_cu_90b8f41a_28014cuda3std6ranges3__45__cpo9iter_moveE
	.align		8
        /*0060*/ 	.dword	_ZN39_INTERNAL_7ea06c41_4_k_cu_90b8f41a_28014cute7productE
	.align		8
        /*0068*/ 	.dword	_ZN39_INTERNAL_7ea06c41_4_k_cu_90b8f41a_28014cute1_E
	.align		8
        /*0070*/ 	.dword	$str$25
	.align		8
        /*0078*/ 	.dword	$str$26
	.align		8
        /*0080*/ 	.dword	$str$27
	.align		8
        /*0088*/ 	.dword	$str$28


//--------------------- .text._ZN7cutlass13device_kernelINS_4gemm6kernel13GemmUniversalIN4cute5tupleIJiiiiEEENS1_10collective13CollectiveMmaINS1_41MainloopSm100TmaUmmaWarpSpecializedSparseILi2ELi2ELi1ENS5_IJNS4_1CILi1EEENSA_ILi2EEESB_EEEEENS5_IJNSA_ILi128EEENSA_ILi256EEESF_EEENS_6half_tENS5_IJNS4_6LayoutINS5_IJiNS5_IJSC_iEEEiEEENS5_IJlNS5_IJSB_SC_EEElEEEEENSJ_INS5_IJNS5_IJNS5_IJNSA_ILi8EEESC_SP_EEEiEEENS5_IJNS5_IJNSA_ILi16EEESC_NSA_ILi4EEEEEEiEEEiEEENS5_IJNS5_IJNS5_IJSF_SS_NSA_ILi2048EEEEEENSA_ILi16384EEEEEENS5_IJNS5_IJSB_NSA_ILi1024EEENSA_ILi32EEEEEElEEElEEEEEEEESI_NS5_IJlSB_lEEENS4_8TiledMMAINS4_8MMA_AtomIJNS4_27SM100_MMA_F16BF16_SS_SPARSEISI_SI_fLi128ELi256ELNS4_4UMMA5MajorE0ELS1D_0ELNS1C_7ScaleInE0ELS1E_0EEEEEENSJ_INS5_IJSB_SB_SB_EEENS5_IJNSA_ILi0EEES1I_S1I_EEEEENS5_IJNS4_10UnderscoreES1L_S1L_EEEEENS4_23SM90_TMA_LOAD_MULTICASTENS4_14ComposedLayoutINS4_7SwizzleILi3ELi4ELi3EEENS4_25smem_sparse_ptr_flag_bitsILi2ELi16EEENSJ_INS5_IJNS5_IJSB_SP_EEENS5_IJSC_NSA_ILi64EEEEEEEEENS5_IJNS5_IJS1I_SF_EEESM_EEEEEEEvNS4_8identityENS4_13SM90_TMA_LOADENS1P_IS1R_NS4_18smem_ptr_flag_bitsILi16EEENSJ_INS5_IJSP_S1V_EEENS5_IJS1V_SB_EEEEEEEvS22_EENS_8epilogue10collective18CollectiveEpilogueINS2B_23Sm100TmaWarpSpecializedILi3ELi2ELi32ELb1ELb0EEEJSH_NS5_IJNSJ_ISF_SB_EENSJ_IS12_SB_EEEEEfNS5_IJSB_llEEEfS2J_NS2B_6fusion15FusionCallbacksIS2F_NS2K_17LinearCombinationIffffLNS_15FloatRoundStyleE2EEESH_S2I_JEEENS4_5SM1004TMEM4LOAD26SM100_TMEM_LOAD_32dp32b32xES23_NS1P_INS1Q_ILi2ELi5ELi2EEENS24_ILi32EEENSJ_INS5_IJS12_ST_EEENS5_IJSB_S12_EEEEEEENS4_39AutoVectorizingCopyWithAssumedAlignmentILi128EEENS4_14SM90_TMA_STOREES2Z_S31_S31_EEEvvEEEEvNT_6ParamsE --------------------------
	.section	.text._ZN7cutlass13device_kernelINS_4gemm6kernel13GemmUniversalIN4cute5tupleIJiiiiEEENS1_10collective13CollectiveMmaINS1_41MainloopSm100TmaUmmaWarpSpecializedSparseILi2ELi2ELi1ENS5_IJNS4_1CILi1EEENSA_ILi2EEESB_EEEEENS5_IJNSA_ILi128EEENSA_ILi256EEESF_EEENS_6half_tENS5_IJNS4_6LayoutINS5_IJiNS5_IJSC_iEEEiEEENS5_IJlNS5_IJSB_SC_EEElEEEEENSJ_INS5_IJNS5_IJNS5_IJNSA_ILi8EEESC_SP_EEEiEEENS5_IJNS5_IJNSA_ILi16EEESC_NSA_ILi4EEEEEEiEEEiEEENS5_IJNS5_IJNS5_IJSF_SS_NSA_ILi2048EEEEEENSA_ILi16384EEEEEENS5_IJNS5_IJSB_NSA_ILi1024EEENSA_ILi32EEEEEElEEElEEEEEEEESI_NS5_IJlSB_lEEENS4_8TiledMMAINS4_8MMA_AtomIJNS4_27SM100_MMA_F16BF16_SS_SPARSEISI_SI_fLi128ELi256ELNS4_4UMMA5MajorE0ELS1D_0ELNS1C_7ScaleInE0ELS1E_0EEEEEENSJ_INS5_IJSB_SB_SB_EEENS5_IJNSA_ILi0EEES1I_S1I_EEEEENS5_IJNS4_10UnderscoreES1L_S1L_EEEEENS4_23SM90_TMA_LOAD_MULTICASTENS4_14ComposedLayoutINS4_7SwizzleILi3ELi4ELi3EEENS4_25smem_sparse_ptr_flag_bitsILi2ELi16EEENSJ_INS5_IJNS5_IJSB_SP_EEENS5_IJSC_NSA_ILi64EEEEEEEEENS5_IJNS5_IJS1I_SF_EEESM_EEEEEEEvNS4_8identityENS4_13SM90_TMA_LOADENS1P_IS1R_NS4_18smem_ptr_flag_bitsILi16EEENSJ_INS5_IJSP_S1V_EEENS5_IJS1V_SB_EEEEEEEvS22_EENS_8epilogue10collective18CollectiveEpilogueINS2B_23Sm100TmaWarpSpecializedILi3ELi2ELi32ELb1ELb0EEEJSH_NS5_IJNSJ_ISF_SB_EENSJ_IS12_SB_EEEEEfNS5_IJSB_llEEEfS2J_NS2B_6fusion15FusionCallbacksIS2F_NS2K_17LinearCombinationIffffLNS_15FloatRoundStyleE2EEESH_S2I_JEEENS4_5SM1004TMEM4LOAD26SM100_TMEM_LOAD_32dp32b32xES23_NS1P_INS1Q_ILi2ELi5ELi2EEENS24_ILi32EEENSJ_INS5_IJS12_ST_EEENS5_IJSB_S12_EEEEEEENS4_39AutoVectorizingCopyWithAssumedAlignmentILi128EEENS4_14SM90_TMA_STOREES2Z_S31_S31_EEEvvEEEEvNT_6ParamsE,"ax",@progbits
	.align	128
.text._ZN7cutlass13device_kernelINS_4gemm6kernel13GemmUniversalIN4cute5tupleIJiiiiEEENS1_10collective13CollectiveMmaINS1_41MainloopSm100TmaUmmaWarpSpecializedSparseILi2ELi2ELi1ENS5_IJNS4_1CILi1EEENSA_ILi2EEESB_EEEEENS5_IJNSA_ILi128EEENSA_ILi256EEESF_EEENS_6half_tENS5_IJNS4_6LayoutINS5_IJiNS5_IJSC_iEEEiEEENS5_IJlNS5_IJSB_SC_EEElEEEEENSJ_INS5_IJNS5_IJNS5_IJNSA_ILi8EEESC_SP_EEEiEEENS5_IJNS5_IJNSA_ILi16EEESC_NSA_ILi4EEEEEEiEEEiEEENS5_IJNS5_IJNS5_IJSF_SS_NSA_ILi2048EEEEEENSA_ILi16384EEEEEENS5_IJNS5_IJSB_NSA_ILi1024EEENSA_ILi32EEEEEElEEElEEEEEEEESI_NS5_IJlSB_lEEENS4_8TiledMMAINS4_8MMA_AtomIJNS4_27SM100_MMA_F16BF16_SS_SPARSEISI_SI_fLi128ELi256ELNS4_4UMMA5MajorE0ELS1D_0ELNS1C_7ScaleInE0ELS1E_0EEEEEENSJ_INS5_IJSB_SB_SB_EEENS5_IJNSA_ILi0EEES1I_S1I_EEEEENS5_IJNS4_10UnderscoreES1L_S1L_EEEEENS4_23SM90_TMA_LOAD_MULTICASTENS4_14ComposedLayoutINS4_7SwizzleILi3ELi4ELi3EEENS4_25smem_sparse_ptr_flag_bitsILi2ELi16EEENSJ_INS5_IJNS5_IJSB_SP_EEENS5_IJSC_NSA_ILi64EEEEEEEEENS5_IJNS5_IJS1I_SF_EEESM_EEEEEEEvNS4_8identityENS4_13SM90_TMA_LOADENS1P_IS1R_NS4_18smem_ptr_flag_bitsILi16EEENSJ_INS5_IJSP_S1V_EEENS5_IJS1V_SB_EEEEEEEvS22_EENS_8epilogue10collective18CollectiveEpilogueINS2B_23Sm100TmaWarpSpecializedILi3ELi2ELi32ELb1ELb0EEEJSH_NS5_IJNSJ_ISF_SB_EENSJ_IS12_SB_EEEEEfNS5_IJSB_llEEEfS2J_NS2B_6fusion15FusionCallbacksIS2F_NS2K_17LinearCombinationIffffLNS_15FloatRoundStyleE2EEESH_S2I_JEEENS4_5SM1004TMEM4LOAD26SM100_TMEM_LOAD_32dp32b32xES23_NS1P_INS1Q_ILi2ELi5ELi2EEENS24_ILi32EEENSJ_INS5_IJS12_ST_EEENS5_IJSB_S12_EEEEEEENS4_39AutoVectorizingCopyWithAssumedAlignmentILi128EEENS4_14SM90_TMA_STOREES2Z_S31_S31_EEEvvEEEEvNT_6ParamsE:
        .type           _ZN7cutlass13device_kernelINS_4gemm6kernel13GemmUniversalIN4cute5tupleIJiiiiEEENS1_10collective13CollectiveMmaINS1_41MainloopSm100TmaUmmaWarpSpecializedSparseILi2ELi2ELi1ENS5_IJNS4_1CILi1EEENSA_ILi2EEESB_EEEEENS5_IJNSA_ILi128EEENSA_ILi256EEESF_EEENS_6half_tENS5_IJNS4_6LayoutINS5_IJiNS5_IJSC_iEEEiEEENS5_IJlNS5_IJSB_SC_EEElEEEEENSJ_INS5_IJNS5_IJNS5_IJNSA_ILi8EEESC_SP_EEEiEEENS5_IJNS5_IJNSA_ILi16EEESC_NSA_ILi4EEEEEEiEEEiEEENS5_IJNS5_IJNS5_IJSF_SS_NSA_ILi2048EEEEEENSA_ILi16384EEEEEENS5_IJNS5_IJSB_NSA_ILi1024EEENSA_ILi32EEEEEElEEElEEEEEEEESI_NS5_IJlSB_lEEENS4_8TiledMMAINS4_8MMA_AtomIJNS4_27SM100_MMA_F16BF16_SS_SPARSEISI_SI_fLi128ELi256ELNS4_4UMMA5MajorE0ELS1D_0ELNS1C_7ScaleInE0ELS1E_0EEEEEENSJ_INS5_IJSB_SB_SB_EEENS5_IJNSA_ILi0EEES1I_S1I_EEEEENS5_IJNS4_10UnderscoreES1L_S1L_EEEEENS4_23SM90_TMA_LOAD_MULTICASTENS4_14ComposedLayoutINS4_7SwizzleILi3ELi4ELi3EEENS4_25smem_sparse_ptr_flag_bitsILi2ELi16EEENSJ_INS5_IJNS5_IJSB_SP_EEENS5_IJSC_NSA_ILi64EEEEEEEEENS5_IJNS5_IJS1I_SF_EEESM_EEEEEEEvNS4_8identityENS4_13SM90_TMA_LOADENS1P_IS1R_NS4_18smem_ptr_flag_bitsILi16EEENSJ_INS5_IJSP_S1V_EEENS5_IJS1V_SB_EEEEEEEvS22_EENS_8epilogue10collective18CollectiveEpilogueINS2B_23Sm100TmaWarpSpecializedILi3ELi2ELi32ELb1ELb0EEEJSH_NS5_IJNSJ_ISF_SB_EENSJ_IS12_SB_EEEEEfNS5_IJSB_llEEEfS2J_NS2B_6fusion15FusionCallbacksIS2F_NS2K_17LinearCombinationIffffLNS_15FloatRoundStyleE2EEESH_S2I_JEEENS4_5SM1004TMEM4LOAD26SM100_TMEM_LOAD_32dp32b32xES23_NS1P_INS1Q_ILi2ELi5ELi2EEENS24_ILi32EEENSJ_INS5_IJS12_ST_EEENS5_IJSB_S12_EEEEEEENS4_39AutoVectorizingCopyWithAssumedAlignmentILi128EEENS4_14SM90_TMA_STOREES2Z_S31_S31_EEEvvEEEEvNT_6ParamsE,@function
        .size           _ZN7cutlass13device_kernelINS_4gemm6kernel13GemmUniversalIN4cute5tupleIJiiiiEEENS1_10collective13CollectiveMmaINS1_41MainloopSm100TmaUmmaWarpSpecializedSparseILi2ELi2ELi1ENS5_IJNS4_1CILi1EEENSA_ILi2EEESB_EEEEENS5_IJNSA_ILi128EEENSA_ILi256EEESF_EEENS_6half_tENS5_IJNS4_6LayoutINS5_IJiNS5_IJSC_iEEEiEEENS5_IJlNS5_IJSB_SC_EEElEEEEENSJ_INS5_IJNS5_IJNS5_IJNSA_ILi8EEESC_SP_EEEiEEENS5_IJNS5_IJNSA_ILi16EEESC_NSA_ILi4EEEEEEiEEEiEEENS5_IJNS5_IJNS5_IJSF_SS_NSA_ILi2048EEEEEENSA_ILi16384EEEEEENS5_IJNS5_IJSB_NSA_ILi1024EEENSA_ILi32EEEEEElEEElEEEEEEEESI_NS5_IJlSB_lEEENS4_8TiledMMAINS4_8MMA_AtomIJNS4_27SM100_MMA_F16BF16_SS_SPARSEISI_SI_fLi128ELi256ELNS4_4UMMA5MajorE0ELS1D_0ELNS1C_7ScaleInE0ELS1E_0EEEEEENSJ_INS5_IJSB_SB_SB_EEENS5_IJNSA_ILi0EEES1I_S1I_EEEEENS5_IJNS4_10UnderscoreES1L_S1L_EEEEENS4_23SM90_TMA_LOAD_MULTICASTENS4_14ComposedLayoutINS4_7SwizzleILi3ELi4ELi3EEENS4_25smem_sparse_ptr_flag_bitsILi2ELi16EEENSJ_INS5_IJNS5_IJSB_SP_EEENS5_IJSC_NSA_ILi64EEEEEEEEENS5_IJNS5_IJS1I_SF_EEESM_EEEEEEEvNS4_8identityENS4_13SM90_TMA_LOADENS1P_IS1R_NS4_18smem_ptr_flag_bitsILi16EEENSJ_INS5_IJSP_S1V_EEENS5_IJS1V_SB_EEEEEEEvS22_EENS_8epilogue10collective18CollectiveEpilogueINS2B_23Sm100TmaWarpSpecializedILi3ELi2ELi32ELb1ELb0EEEJSH_NS5_IJNSJ_ISF_SB_EENSJ_IS12_SB_EEEEEfNS5_IJSB_llEEEfS2J_NS2B_6fusion15FusionCallbacksIS2F_NS2K_17LinearCombinationIffffLNS_15FloatRoundStyleE2EEESH_S2I_JEEENS4_5SM1004TMEM4LOAD26SM100_TMEM_LOAD_32dp32b32xES23_NS1P_INS1Q_ILi2ELi5ELi2EEENS24_ILi32EEENSJ_INS5_IJS12_ST_EEENS5_IJSB_S12_EEEEEEENS4_39AutoVectorizingCopyWithAssumedAlignmentILi128EEENS4_14SM90_TMA_STOREES2Z_S31_S31_EEEvvEEEEvNT_6ParamsE,(.L_x_213 - _ZN7cutlass13device_kernelINS_4gemm6kernel13GemmUniversalIN4cute5tupleIJiiiiEEENS1_10collective13CollectiveMmaINS1_41MainloopSm100TmaUmmaWarpSpecializedSparseILi2ELi2ELi1ENS5_IJNS4_1CILi1EEENSA_ILi2EEESB_EEEEENS5_IJNSA_ILi128EEENSA_ILi256EEESF_EEENS_6half_tENS5_IJNS4_6LayoutINS5_IJiNS5_IJSC_iEEEiEEENS5_IJlNS5_IJSB_SC_EEElEEEEENSJ_INS5_IJNS5_IJNS5_IJNSA_ILi8EEESC_SP_EEEiEEENS5_IJNS5_IJNSA_ILi16EEESC_NSA_ILi4EEEEEEiEEEiEEENS5_IJNS5_IJNS5_IJSF_SS_NSA_ILi2048EEEEEENSA_ILi16384EEEEEENS5_IJNS5_IJSB_NSA_ILi1024EEENSA_ILi32EEEEEElEEElEEEEEEEESI_NS5_IJlSB_lEEENS4_8TiledMMAINS4_8MMA_AtomIJNS4_27SM100_MMA_F16BF16_SS_SPARSEISI_SI_fLi128ELi256ELNS4_4UMMA5MajorE0ELS1D_0ELNS1C_7ScaleInE0ELS1E_0EEEEEENSJ_INS5_IJSB_SB_SB_EEENS5_IJNSA_ILi0EEES1I_S1I_EEEEENS5_IJNS4_10UnderscoreES1L_S1L_EEEEENS4_23SM90_TMA_LOAD_MULTICASTENS4_14ComposedLayoutINS4_7SwizzleILi3ELi4ELi3EEENS4_25smem_sparse_ptr_flag_bitsILi2ELi16EEENSJ_INS5_IJNS5_IJSB_SP_EEENS5_IJSC_NSA_ILi64EEEEEEEEENS5_IJNS5_IJS1I_SF_EEESM_EEEEEEEvNS4_8identityENS4_13SM90_TMA_LOADENS1P_IS1R_NS4_18smem_ptr_flag_bitsILi16EEENSJ_INS5_IJSP_S1V_EEENS5_IJS1V_SB_EEEEEEEvS22_EENS_8epilogue10collective18CollectiveEpilogueINS2B_23Sm100TmaWarpSpecializedILi3ELi2ELi32ELb1ELb0EEEJSH_NS5_IJNSJ_ISF_SB_EENSJ_IS12_SB_EEEEEfNS5_IJSB_llEEEfS2J_NS2B_6fusion15FusionCallbacksIS2F_NS2K_17LinearCombinationIffffLNS_15FloatRoundStyleE2EEESH_S2I_JEEENS4_5SM1004TMEM4LOAD26SM100_TMEM_LOAD_32dp32b32xES23_NS1P_INS1Q_ILi2ELi5ELi2EEENS24_ILi32EEENSJ_INS5_IJS12_ST_EEENS5_IJSB_S12_EEEEEEENS4_39AutoVectorizingCopyWithAssumedAlignmentILi128EEENS4_14SM90_TMA_STOREES2Z_S31_S31_EEEvvEEEEvNT_6ParamsE)
        .other          _ZN7cutlass13device_kernelINS_4gemm6kernel13GemmUniversalIN4cute5tupleIJiiiiEEENS1_10collective13CollectiveMmaINS1_41MainloopSm100TmaUmmaWarpSpecializedSparseILi2ELi2ELi1ENS5_IJNS4_1CILi1EEENSA_ILi2EEESB_EEEEENS5_IJNSA_ILi128EEENSA_ILi256EEESF_EEENS_6half_tENS5_IJNS4_6LayoutINS5_IJiNS5_IJSC_iEEEiEEENS5_IJlNS5_IJSB_SC_EEElEEEEENSJ_INS5_IJNS5_IJNS5_IJNSA_ILi8EEESC_SP_EEEiEEENS5_IJNS5_IJNSA_ILi16EEESC_NSA_ILi4EEEEEEiEEEiEEENS5_IJNS5_IJNS5_IJSF_SS_NSA_ILi2048EEEEEENSA_ILi16384EEEEEENS5_IJNS5_IJSB_NSA_ILi1024EEENSA_ILi32EEEEEElEEElEEEEEEEESI_NS5_IJlSB_lEEENS4_8TiledMMAINS4_8MMA_AtomIJNS4_27SM100_MMA_F16BF16_SS_SPARSEISI_SI_fLi128ELi256ELNS4_4UMMA5MajorE0ELS1D_0ELNS1C_7ScaleInE0ELS1E_0EEEEEENSJ_INS5_IJSB_SB_SB_EEENS5_IJNSA_ILi0EEES1I_S1I_EEEEENS5_IJNS4_10UnderscoreES1L_S1L_EEEEENS4_23SM90_TMA_LOAD_MULTICASTENS4_14ComposedLayoutINS4_7SwizzleILi3ELi4ELi3EEENS4_25smem_sparse_ptr_flag_bitsILi2ELi16EEENSJ_INS5_IJNS5_IJSB_SP_EEENS5_IJSC_NSA_ILi64EEEEEEEEENS5_IJNS5_IJS1I_SF_EEESM_EEEEEEEvNS4_8identityENS4_13SM90_TMA_LOADENS1P_IS1R_NS4_18smem_ptr_flag_bitsILi16EEENSJ_INS5_IJSP_S1V_EEENS5_IJS1V_SB_EEEEEEEvS22_EENS_8epilogue10collective18CollectiveEpilogueINS2B_23Sm100TmaWarpSpecializedILi3ELi2ELi32ELb1ELb0EEEJSH_NS5_IJNSJ_ISF_SB_EENSJ_IS12_SB_EEEEEfNS5_IJSB_llEEEfS2J_NS2B_6fusion15FusionCallbacksIS2F_NS2K_17LinearCombinationIffffLNS_15FloatRoundStyleE2EEESH_S2I_JEEENS4_5SM1004TMEM4LOAD26SM100_TMEM_LOAD_32dp32b32xES23_NS1P_INS1Q_ILi2ELi5ELi2EEENS24_ILi32EEENSJ_INS5_IJS12_ST_EEENS5_IJSB_S12_EEEEEEENS4_39AutoVectorizingCopyWithAssumedAlignmentILi128EEENS4_14SM90_TMA_STOREES2Z_S31_S31_EEEvvEEEEvNT_6ParamsE,@"STO_CUDA_ENTRY STV_DEFAULT"
_ZN7cutlass13device_kernelINS_4gemm6kernel13GemmUniversalIN4cute5tupleIJiiiiEEENS1_10collective13CollectiveMmaINS1_41MainloopSm100TmaUmmaWarpSpecializedSparseILi2ELi2ELi1ENS5_IJNS4_1CILi1EEENSA_ILi2EEESB_EEEEENS5_IJNSA_ILi128EEENSA_ILi256EEESF_EEENS_6half_tENS5_IJNS4_6LayoutINS5_IJiNS5_IJSC_iEEEiEEENS5_IJlNS5_IJSB_SC_EEElEEEEENSJ_INS5_IJNS5_IJNS5_IJNSA_ILi8EEESC_SP_EEEiEEENS5_IJNS5_IJNSA_ILi16EEESC_NSA_ILi4EEEEEEiEEEiEEENS5_IJNS5_IJNS5_IJSF_SS_NSA_ILi2048EEEEEENSA_ILi16384EEEEEENS5_IJNS5_IJSB_NSA_ILi1024EEENSA_ILi32EEEEEElEEElEEEEEEEESI_NS5_IJlSB_lEEENS4_8TiledMMAINS4_8MMA_AtomIJNS4_27SM100_MMA_F16BF16_SS_SPARSEISI_SI_fLi128ELi256ELNS4_4UMMA5MajorE0ELS1D_0ELNS1C_7ScaleInE0ELS1E_0EEEEEENSJ_INS5_IJSB_SB_SB_EEENS5_IJNSA_ILi0EEES1I_S1I_EEEEENS5_IJNS4_10UnderscoreES1L_S1L_EEEEENS4_23SM90_TMA_LOAD_MULTICASTENS4_14ComposedLayoutINS4_7SwizzleILi3ELi4ELi3EEENS4_25smem_sparse_ptr_flag_bitsILi2ELi16EEENSJ_INS5_IJNS5_IJSB_SP_EEENS5_IJSC_NSA_ILi64EEEEEEEEENS5_IJNS5_IJS1I_SF_EEESM_EEEEEEEvNS4_8identityENS4_13SM90_TMA_LOADENS1P_IS1R_NS4_18smem_ptr_flag_bitsILi16EEENSJ_INS5_IJSP_S1V_EEENS5_IJS1V_SB_EEEEEEEvS22_EENS_8epilogue10collective18CollectiveEpilogueINS2B_23Sm100TmaWarpSpecializedILi3ELi2ELi32ELb1ELb0EEEJSH_NS5_IJNSJ_ISF_SB_EENSJ_IS12_SB_EEEEEfNS5_IJSB_llEEEfS2J_NS2B_6fusion15FusionCallbacksIS2F_NS2K_17LinearCombinationIffffLNS_15FloatRoundStyleE2EEESH_S2I_JEEENS4_5SM1004TMEM4LOAD26SM100_TMEM_LOAD_32dp32b32xES23_NS1P_INS1Q_ILi2ELi5ELi2EEENS24_ILi32EEENSJ_INS5_IJS12_ST_EEENS5_IJSB_S12_EEEEEEENS4_39AutoVectorizingCopyWithAssumedAlignmentILi128EEENS4_14SM90_TMA_STOREES2Z_S31_S31_EEEvvEEEEvNT_6ParamsE:
[----:B------:R-:W1:Y:S01]  /*0000*/  LDC R1, c[0x0][0x37c] ;  /* 0x0000df00ff017b82 */ /* 0x000e620000000800 */
[----:B------:R-:W2:Y:S01]  /*0010*/  S2R R93, SR_TID.X ;  /* 0x00000000005d7919 */ /* 0x000ea20000002100 */
[----:B------:R-:W3:Y:S01]  /*0020*/  LDCU.64 UR10, c[0x0][0xa90] ;  /* 0x00015200ff0a77ac */ /* 0x000ee20008000a00 */
[----:B------:R-:W-:Y:S02]  /*0030*/  PRMT R79, RZ, 0x7610, R79 ;  /* 0x00007610ff4f7816 */ /* 0x000fe4000000004f */
[----:B------:R-:W-:Y:S01]  /*0040*/  ELECT P3, URZ, PT ;  /* 0x0000000000ff782f */ /* 0x000fe20003860000 */
[----:B---3--:R-:W-:-:S04]  /*0050*/  UISETP.NE.U32.AND UP0, UPT, UR10, URZ, UPT ;  /* 0x000000ff0a00728c */ /* 0x008fc8000bf05070 */
[----:B------:R-:W-:Y:S01]  /*0060*/  UISETP.NE.AND.EX UP0, UPT, UR11, URZ, UPT, UP0 ;  /* 0x000000ff0b00728c */ /* 0x000fe2000bf05300 */
[----:B--2---:R-:W-:-:S05]  /*0070*/  SHF.R.U32.HI R80, RZ, 0x5, R93 ;  /* 0x00000005ff507819 */ /* 0x004fca000001165d */
[----:B------:R-:W2:Y:S02]  /*0080*/  SHFL.IDX PT, R0, R80, RZ, 0x1f ;  /* 0x00001fff50007589 */ /* 0x000ea400000e0000 */
[----:B--2---:R-:W-:Y:S01]  /*0090*/  R2UR UR20, R0 ;  /* 0x00000000001472ca */ /* 0x004fe200000e0000 */
[----:B-1----:R-:W-:-:S14]  /*00a0*/  BRA.U UP0, `(.L_x_0) ;  /* 0x0000000100307547 */ /* 0x002fdc000b800000 */
[----:B------:R-:W1:Y:S02]  /*00b0*/  LDCU.64 UR4, c[0x0][0xa88] ;  /* 0x00015100ff0477ac */ /* 0x000e640008000a00 */
[----:B-1----:R-:W-:-:S04]  /*00c0*/  UISETP.NE.U32.AND UP0, UPT, UR4, URZ, UPT ;  /* 0x000000ff0400728c */ /* 0x002fc8000bf05070 */
[----:B------:R-:W-:-:S09]  /*00d0*/  UISETP.NE.AND.EX UP0, UPT, UR5, URZ, UPT, UP0 ;  /* 0x000000ff0500728c */ /* 0x000fd2000bf05300 */
[----:B------:R-:W-:Y:S05]  /*00e0*/  BRA.U !UP0, `(.L_x_1) ;  /* 0x0000000108147547 */ /* 0x000fea000b800000 */
[----:B------:R-:W1:Y:S01]  /*00f0*/  LDC.64 R2, c[0x0][0xa88] ;  /* 0x0002a200ff027b82 */ /* 0x000e620000000a00 */
[----:B------:R-:W1:Y:S02]  /*0100*/  LDCU.64 UR4, c[0x0][0x358] ;  /* 0x00006b00ff0477ac */ /* 0x000e640008000a00 */
[----:B-1----:R1:W5:Y:S01]  /*0110*/  LDG.E R41, desc[UR4][R2.64] ;  /* 0x0000000402297981 */ /* 0x002362000c1e1900 */
[----:B------:R-:W-:Y:S01]  /*0120*/  HFMA2 R79, -RZ, RZ, 0, 5.9604644775390625e-08 ;  /* 0x00000001ff4f7431 */ /* 0x000fe200000001ff */
[----:B------:R-:W-:Y:S05]  /*0130*/  BRA `(.L_x_0) ;  /* 0x00000000000c7947 */ /* 0x000fea0003800000 */
.L_x_1:
[----:B------:R-:W1:Y:S01]  /*0140*/  LDCU UR4, c[0x0][0xa80] ;  /* 0x00015000ff0477ac */ /* 0x000e620008000800 */
[----:B------:R-:W-:Y:S01]  /*0150*/  HFMA2 R79, -RZ, RZ, 0, 5.9604644775390625e-08 ;  /* 0x00000001ff4f7431 */ /* 0x000fe200000001ff */
[----:B-1----:R-:W-:-:S07]  /*0160*/  MOV R41, UR4 ;  /* 0x0000000400297c02 */ /* 0x002fce0008000f00 */
.L_x_0:
[----:B------:R-:W2:Y:S02]  /*0170*/  LDCU.64 UR4, c[0x0][0xab0] ;  /* 0x00015600ff0477ac */ /* 0x000ea40008000a00 */
[----:B--2---:R-:W-:-:S04]  /*0180*/  UISETP.NE.U32.AND UP0, UPT, UR4, URZ, UPT ;  /* 0x000000ff0400728c */ /* 0x004fc8000bf05070 */
[----:B------:R-:W-:-:S09]  /*0190*/  UISETP.NE.AND.EX UP0, UPT, UR5, URZ, UPT, UP0 ;  /* 0x000000ff0500728c */ /* 0x000fd2000bf05300 */
[----:B------:R-:W-:Y:S05]  /*01a0*/  BRA.U UP0, `(.L_x_2) ;  /* 0x0000000100287547 */ /* 0x000fea000b800000 */
[----:B------:R-:W2:Y:S02]  /*01b0*/  LDCU.64 UR4, c[0x0][0xaa8] ;  /* 0x00015500ff0477ac */ /* 0x000ea40008000a00 */
[----:B--2---:R-:W-:-:S04]  /*01c0*/  UISETP.NE.U32.AND UP0, UPT, UR4, URZ, UPT ;  /* 0x000000ff0400728c */ /* 0x004fc8000bf05070 */
[----:B------:R-:W-:-:S09]  /*01d0*/  UISETP.NE.AND.EX UP0, UPT, UR5, URZ, UPT, UP0 ;  /* 0x000000ff0500728c */ /* 0x000fd2000bf05300 */
[----:B------:R-:W-:Y:S05]  /*01e0*/  BRA.U !UP0, `(.L_x_3) ;  /* 0x0000000108107547 */ /* 0x000fea000b800000 */
[----:B------:R-:W2:Y:S01]  /*01f0*/  LDC.64 R36, c[0x0][0xaa8] ;  /* 0x0002aa00ff247b82 */ /* 0x000ea20000000a00 */
[----:B------:R-:W2:Y:S02]  /*0200*/  LDCU.64 UR4, c[0x0][0x358] ;  /* 0x00006b00ff0477ac */ /* 0x000ea40008000a00 */
[----:B--2---:R2:W5:Y:S01]  /*0210*/  LDG.E R36, desc[UR4][R36.64] ;  /* 0x0000000424247981 */ /* 0x004562000c1e1900 */
[----:B------:R-:W-:Y:S05]  /*0220*/  BRA `(.L_x_2) ;  /* 0x0000000000087947 */ /* 0x000fea0003800000 */
.L_x_3:
[----:B------:R-:W2:Y:S02]  /*0230*/  LDCU UR4, c[0x0][0xaa0] ;  /* 0x00015400ff0477ac */ /* 0x000ea40008000800 */
[----:B--2---:R-:W-:Y:S02]  /*0240*/  MOV R36, UR4 ;  /* 0x0000000400247c02 */ /* 0x004fe40008000f00 */
.L_x_2:
[----:B------:R-:W-:Y:S01]  /*0250*/  IMAD.U32 R0, RZ, RZ, UR20 ;  /* 0x00000014ff007e24 */ /* 0x000fe2000f8e00ff */
[----:B------:R-:W-:Y:S04]  /*0260*/  BSSY.RECONVERGENT B0, `(.L_x_4) ;  /* 0x000000f000007945 */ /* 0x000fe80003800200 */
[C---:B------:R-:W-:Y:S02]  /*0270*/  ISETP.NE.OR P1, PT, R0.reuse, 0x1, !P3 ;  /* 0x000000010000780c */ /* 0x040fe40005f25670 */
[----:B------:R-:W-:-:S11]  /*0280*/  ISETP.NE.OR P0, PT, R0, 0x3, !P3 ;  /* 0x000000030000780c */ /* 0x000fd60005f05670 */
[----:B------:R-:W-:Y:S05]  /*0290*/  @P1 BRA `(.L_x_5) ;  /* 0x00000000002c1947 */ /* 0x000fea0003800000 */
[----:B------:R-:W3:Y:S02]  /*02a0*/  LDCU.64 UR4, c[0x0][0x348] ;  /* 0x00006900ff0477ac */ /* 0x000ee40008000a00 */
[----:B---3--:R-:W-:Y:S02]  /*02b0*/  UIADD3 UR8, UP2, UPT, UR4, 0x80, URZ ;  /* 0x0000008004087890 */ /* 0x008fe4000ff5e0ff */
[----:B------:R-:W-:Y:S02]  /*02c0*/  UIADD3 UR6, UP1, UPT, UR4, 0x280, URZ ;  /* 0x0000028004067890 */ /* 0x000fe4000ff3e0ff */
[----:B------:R-:W-:Y:S02]  /*02d0*/  UIADD3 UR4, UP0, UPT, UR4, 0x180, URZ ;  /* 0x0000018004047890 */ /* 0x000fe4000ff1e0ff */
[----:B------:R-:W-:Y:S02]  /*02e0*/  UIADD3.X UR9, UPT, UPT, URZ, UR5, URZ, UP2, !UPT ;  /* 0x00000005ff097290 */ /* 0x000fe400097fe4ff */
[----:B------:R-:W-:-:S02]  /*02f0*/  UIADD3.X UR7, UPT, UPT, URZ, UR5, URZ, UP1, !UPT ;  /* 0x00000005ff077290 */ /* 0x000fc40008ffe4ff */
[----:B------:R-:W-:-:S05]  /*0300*/  UIADD3.X UR5, UPT, UPT, URZ, UR5, URZ, UP0, !UPT ;  /* 0x00000005ff057290 */ /* 0x000fca00087fe4ff */
[----:B------:R3:W-:Y:S02]  /*0310*/  UTMACCTL.PF [UR8] ;  /* 0x00000000080079b9 */ /* 0x0007e40008040000 */
[----:B------:R3:W-:Y:S02]  /*0320*/  UTMACCTL.PF [UR6] ;  /* 0x00000000060079b9 */ /* 0x0007e40008040000 */
[----:B------:R3:W-:Y:S02]  /*0330*/  UTMACCTL.PF [UR4] ;  /* 0x00000000040079b9 */ /* 0x0007e40008040000 */
[----:B---3--:R-:W-:Y:S01]  /*0340*/  NOP ;  /* 0x0000000000007918 */ /* 0x008fe20000000000 */
.L_x_5:
[----:B------:R-:W-:Y:S05]  /*0350*/  BSYNC.RECONVERGENT B0 ;  /* 0x0000000000007941 */ /* 0x000fea0003800200 */
.L_x_4:
[----:B------:R-:W-:Y:S04]  /*0360*/  BSSY.RECONVERGENT B0, `(.L_x_6) ;  /* 0x000000a000007945 */ /* 0x000fe80003800200 */
[----:B------:R-:W-:Y:S05]  /*0370*/  @P0 BRA `(.L_x_7) ;  /* 0x0000000000200947 */ /* 0x000fea0003800000 */
[----:B------:R-:W3:Y:S02]  /*0380*/  LDCU.64 UR4, c[0x0][0x348] ;  /* 0x00006900ff0477ac */ /* 0x000ee40008000a00 */
[----:B---3--:R-:W-:Y:S02]  /*0390*/  UIADD3 UR6, UP1, UPT, UR4, 0x780, URZ ;  /* 0x0000078004067890 */ /* 0x008fe4000ff3e0ff */
[----:B------:R-:W-:Y:S02]  /*03a0*/  UIADD3 UR4, UP0, UPT, UR4, 0x880, URZ ;  /* 0x0000088004047890 */ /* 0x000fe4000ff1e0ff */
[----:B------:R-:W-:Y:S02]  /*03b0*/  UIADD3.X UR7, UPT, UPT, URZ, UR5, URZ, UP1, !UPT ;  /* 0x00000005ff077290 */ /* 0x000fe40008ffe4ff */
[----:B------:R-:W-:-:S07]  /*03c0*/  UIADD3.X UR5, UPT, UPT, URZ, UR5, URZ, UP0, !UPT ;  /* 0x00000005ff057290 */ /* 0x000fce00087fe4ff */
[----:B------:R3:W-:Y:S02]  /*03d0*/  UTMACCTL.PF [UR6] ;  /* 0x00000000060079b9 */ /* 0x0007e40008040000 */
[----:B------:R3:W-:Y:S02]  /*03e0*/  UTMACCTL.PF [UR4] ;  /* 0x00000000040079b9 */ /* 0x0007e40008040000 */
[----:B---3--:R-:W-:Y:S01]  /*03f0*/  NOP ;  /* 0x0000000000007918 */ /* 0x008fe20000000000 */
.L_x_7:
[----:B------:R-:W-:Y:S05]  /*0400*/  BSYNC.RECONVERGENT B0 ;  /* 0x0000000000007941 */ /* 0x000fea0003800200 */
.L_x_6:
[----:B------:R-:W3:Y:S01]  /*0410*/  LDCU.64 UR4, c[0x0][0xa88] ;  /* 0x00015100ff0477ac */ /* 0x000ee20008000a00 */
[----:B------:R-:W-:Y:S02]  /*0420*/  UISETP.EQ.U32.AND UP1, UPT, UR10, URZ, UPT ;  /* 0x000000ff0a00728c */ /* 0x000fe4000bf22070 */
[----:B---3--:R-:W-:-:S04]  /*0430*/  UISETP.NE.U32.AND UP0, UPT, UR4, URZ, UPT ;  /* 0x000000ff0400728c */ /* 0x008fc8000bf05070 */
[----:B------:R-:W-:-:S04]  /*0440*/  UISETP.NE.AND.EX UP2, UPT, UR5, URZ, UPT, UP0 ;  /* 0x000000ff0500728c */ /* 0x000fc8000bf45300 */
[----:B------:R-:W-:Y:S02]  /*0450*/  UISETP.EQ.OR.EX UP3, UPT, UR11, URZ, !UP2, UP1 ;  /* 0x000000ff0b00728c */ /* 0x000fe4000d762710 */
[----:B------:R-:W-:Y:S02]  /*0460*/  UPLOP3.LUT UP1, UPT, UPT, UPT, UPT, 0x80, 0x8 ;  /* 0x000000000008789c */ /* 0x000fe40003f2f070 */
[----:B------:R-:W-:-:S06]  /*0470*/  UP2UR UR4, UPR, URZ, 0x8 ;  /* 0x00000008ff047883 */ /* 0x000fcc0008000000 */
[----:B------:R-:W-:Y:S01]  /*0480*/  MOV R86, UR4 ;  /* 0x0000000400567c02 */ /* 0x000fe20008000f00 */
[----:B------:R-:W-:Y:S06]  /*0490*/  BRA.U !UP3, `(.L_x_8) ;  /* 0x000000010b207547 */ /* 0x000fec000b800000 */
[----:B------:R-:W-:Y:S01]  /*04a0*/  UISETP.NE.U32.AND UP0, UPT, UR10, URZ, UPT ;  /* 0x000000ff0a00728c */ /* 0x000fe2000bf05070 */
[----:B-----5:R-:W-:Y:S01]  /*04b0*/  FSETP.NEU.AND P0, PT, R41, RZ, PT ;  /* 0x000000ff2900720b */ /* 0x020fe20003f0d000 */
[----:B------:R-:W-:Y:S02]  /*04c0*/  USEL UR4, URZ, 0xffffffff, UP2 ;  /* 0xffffffffff047887 */ /* 0x000fe40009000000 */
[----:B------:R-:W-:-:S10]  /*04d0*/  UISETP.NE.AND.EX UP1, UPT, UR11, URZ, UPT, UP0 ;  /* 0x000000ff0b00728c */ /* 0x000fd4000bf25300 */
[----:B------:R-:W-:Y:S01]  /*04e0*/  VOTEU.ANY UP0, P0 ;  /* 0x0000000000ff7886 */ /* 0x000fe20000000100 */
[----:B------:R-:W-:-:S04]  /*04f0*/  @!UP1 USEL UR4, URZ, 0xffffffff, UP0 ;  /* 0xffffffffff049887 */ /* 0x000fc80008000000 */
[----:B------:R-:W-:-:S04]  /*0500*/  ULOP3.LUT UR4, UR4, 0x1, URZ, 0xc0, !UPT ;  /* 0x0000000104047892 */ /* 0x000fc8000f8ec0ff */
[----:B------:R-:W-:-:S11]  /*0510*/  UISETP.NE.U32.AND UP1, UPT, UR4, 0x1, UPT ;  /* 0x000000010400788c */ /* 0x000fd6000bf25070 */
.L_x_8:
[----:B-1----:R-:W1:Y:S02]  /*0520*/  SHFL.IDX PT, R2, R80, RZ, 0x1f ;  /* 0x00001fff50027589 */ /* 0x002e6400000e0000 */
[----:B-1----:R-:W-:-:S13]  /*0530*/  ISETP.NE.AND P0, PT, R2, RZ, PT ;  /* 0x000000ff0200720c */ /* 0x002fda0003f05270 */
[----:B------:R-:W-:Y:S05]  /*0540*/  @P0 BRA `(.L_x_9) ;  /* 0x0000000000480947 */ /* 0x000fea0003800000 */
[----:B------:R-:W1:Y:S01]  /*0550*/  S2UR UR4, SR_CgaCtaId ;  /* 0x00000000000479c3 */ /* 0x000e620000008800 */
[----:B------:R-:W-:Y:S01]  /*0560*/  UMOV UR5, 0x400 ;  /* 0x0000040000057882 */ /* 0x000fe20000000000 */
[----:B------:R-:W-:Y:S01]  /*0570*/  UMOV UR8, 0x1 ;  /* 0x0000000100087882 */ /* 0x000fe20000000000 */
[----:B------:R-:W-:Y:S01]  /*0580*/  UMOV UR6, 0x2 ;  /* 0x0000000200067882 */ /* 0x000fe20000000000 */
[----:B------:R-:W-:-:S04]  /*0590*/  UIADD3 UR8, UPT, UPT, -UR8, 0x100000, URZ ;  /* 0x0010000008087890 */ /* 0x000fc8000fffe1ff */
[----:B------:R-:W-:Y:S02]  /*05a0*/  USHF.L.U32 UR9, UR8, 0xb, URZ ;  /* 0x0000000b08097899 */ /* 0x000fe400080006ff */
[----:B------:R-:W-:Y:S02]  /*05b0*/  USHF.L.U32 UR8, UR8, 0x1, URZ ;  /* 0x0000000108087899 */ /* 0x000fe400080006ff */
[----:B------:R-:W-:-:S04]  /*05c0*/  UIADD3 UR6, UPT, UPT, -UR6, 0x100000, URZ ;  /* 0x0010000006067890 */ /* 0x000fc8000fffe1ff */
[----:B------:R-:W-:Y:S02]  /*05d0*/  USHF.L.U32 UR7, UR6, 0xb, URZ ;  /* 0x0000000b06077899 */ /* 0x000fe400080006ff */
[----:B------:R-:W-:Y:S01]  /*05e0*/  USHF.L.U32 UR6, UR6, 0x1, URZ ;  /* 0x0000000106067899 */ /* 0x000fe200080006ff */
[----:B------:R-:W-:Y:S01]  /*05f0*/  ELECT P0, URZ, PT ;  /* 0x0000000000ff782f */ /* 0x000fe20003800000 */
[----:B-1----:R-:W-:Y:S01]  /*0600*/  ULEA UR4, UR4, UR5, 0x18 ;  /* 0x0000000504047291 */ /* 0x002fe2000f8ec0ff */
[----:B------:R-:W1:Y:S11]  /*0610*/  FENCE.VIEW.ASYNC.S ;  /* 0x00000000000073c6 */ /* 0x000e760000000000 */
[----:B-1----:R1:W3:Y:S01]  /*0620*/  SYNCS.EXCH.64 URZ, [UR4], UR8 ;  /* 0x0000000804ff75b2 */ /* 0x0022e20008000100 */
[----:B------:R1:W4:Y:S01]  /*0630*/  SYNCS.EXCH.64 URZ, [UR4+0x10], UR6 ;  /* 0x0000100604ff75b2 */ /* 0x0003220008000100 */
[----:B------:R1:W1:Y:S01]  /*0640*/  SYNCS.EXCH.64 URZ, [UR4+0x8], UR8 ;  /* 0x0000080804ff75b2 */ /* 0x0002620008000100 */
[----:B------:R1:W1:Y:S01]  /*0650*/  SYNCS.EXCH.64 URZ, [UR4+0x18], UR6 ;  /* 0x0000180604ff75b2 */ /* 0x0002620008000100 */
[----:B------:R-:W-:Y:S01]  /*0660*/  NOP ;  /* 0x0000000000007918 */ /* 0x000fe20000000000 */
.L_x_9:
[----:B------:R-:W2:Y:S01]  /*0670*/  SHFL.IDX PT, R2, R80, RZ, 0x1f ;  /* 0x00001fff50027589 */ /* 0x000ea200000e0000 */
[----:B------:R-:W-:Y:S01]  /*0680*/  NOP ;  /* 0x0000000000007918 */ /* 0x000fe20000000000 */
[----:B--2---:R-:W-:-:S13]  /*0690*/  ISETP.NE.AND P0, PT, R2, 0x1, PT ;  /* 0x000000010200780c */ /* 0x004fda0003f05270 */
[----:B------:R-:W-:Y:S05]  /*06a0*/  @P0 BRA `(.L_x_10) ;  /* 0x0000000000500947 */ /* 0x000fea0003800000 */
[----:B-1----:R-:W1:Y:S01]  /*06b0*/  S2UR UR4, SR_CgaCtaId ;  /* 0x00000000000479c3 */ /* 0x002e620000008800 */
        /* <DEDUP_REMOVED lines=12> */
[----:B-1----:R2:W1:Y:S01]  /*0780*/  SYNCS.EXCH.64 URZ, [UR4+0x20], UR8 ;  /* 0x0000200804ff75b2 */ /* 0x0024620008000100 */
[----:B------:R2:W1:Y:S01]  /*0790*/  SYNCS.EXCH.64 URZ, [UR4+0x38], UR6 ;  /* 0x0000380604ff75b2 */ /* 0x0004620008000100 */
[----:B------:R2:W1:Y:S01]  /*07a0*/  SYNCS.EXCH.64 URZ, [UR4+0x28], UR8 ;  /* 0x0000280804ff75b2 */ /* 0x0004620008000100 */
[----:B------:R2:W1:Y:S01]  /*07b0*/  SYNCS.EXCH.64 URZ, [UR4+0x40], UR6 ;  /* 0x0000400604ff75b2 */ /* 0x0004620008000100 */
[----:B------:R2:W1:Y:S01]  /*07c0*/  SYNCS.EXCH.64 URZ, [UR4+0x30], UR8 ;  /* 0x0000300804ff75b2 */ /* 0x0004620008000100 */
[----:B------:R2:W1:Y:S02]  /*07d0*/  SYNCS.EXCH.64 URZ, [UR4+0x48], UR6 ;  /* 0x0000480604ff75b2 */ /* 0x0004640008000100 */
[----:B--2---:R-:W-:Y:S01]  /*07e0*/  NOP ;  /* 0x0000000000007918 */ /* 0x004fe20000000000 */
.L_x_10:
[----:B------:R-:W2:Y:S01]  /*07f0*/  SHFL.IDX PT, R2, R80, RZ, 0x1f ;  /* 0x00001fff50027589 */ /* 0x000ea200000e0000 */
[----:B------:R-:W-:Y:S01]  /*0800*/  NOP ;  /* 0x0000000000007918 */ /* 0x000fe20000000000 */
[----:B--2---:R-:W-:-:S13]  /*0810*/  ISETP.NE.AND P0, PT, R2, 0x3, PT ;  /* 0x000000030200780c */ /* 0x004fda0003f05270 */
[----:B------:R-:W-:Y:S05]  /*0820*/  @P0 BRA `(.L_x_11) ;  /* 0x0000000000300947 */ /* 0x000fea0003800000 */
[----:B-1----:R-:W1:Y:S01]  /*0830*/  S2UR UR4, SR_CgaCtaId ;  /* 0x00000000000479c3 */ /* 0x002e620000008800 */
[----:B------:R-:W-:Y:S01]  /*0840*/  UMOV UR6, 0x400 ;  /* 0x0000040000067882 */ /* 0x000fe20000000000 */
[----:B------:R-:W-:Y:S01]  /*0850*/  UMOV UR5, 0x20 ;  /* 0x0000002000057882 */ /* 0x000fe20000000000 */
[----:B------:R-:W-:Y:S01]  /*0860*/  ELECT P0, URZ, PT ;  /* 0x0000000000ff782f */ /* 0x000fe20003800000 */
[----:B-1----:R-:W-:Y:S02]  /*0870*/  ULEA UR6, UR4, UR6, 0x18 ;  /* 0x0000000604067291 */ /* 0x002fe4000f8ec0ff */
[----:B------:R-:W-:-:S04]  /*0880*/  UIADD3 UR4, UPT, UPT, -UR5, 0x100000, URZ ;  /* 0x0010000005047890 */ /* 0x000fc8000fffe1ff */
[----:B------:R-:W-:Y:S02]  /*0890*/  USHF.L.U32 UR5, UR4, 0xb, URZ ;  /* 0x0000000b04057899 */ /* 0x000fe400080006ff */
[----:B------:R-:W-:Y:S01]  /*08a0*/  USHF.L.U32 UR4, UR4, 0x1, URZ ;  /* 0x0000000104047899 */ /* 0x000fe200080006ff */
[----:B------:R-:W1:Y:S11]  /*08b0*/  FENCE.VIEW.ASYNC.S ;  /* 0x00000000000073c6 */ /* 0x000e760000000000 */
[----:B-1----:R2:W1:Y:S01]  /*08c0*/  SYNCS.EXCH.64 URZ, [UR6+0x50], UR4 ;  /* 0x0000500406ff75b2 */ /* 0x0024620008000100 */
[----:B------:R2:W1:Y:S02]  /*08d0*/  SYNCS.EXCH.64 URZ, [UR6+0x58], UR4 ;  /* 0x0000580406ff75b2 */ /* 0x0004640008000100 */
[----:B--2---:R-:W-:Y:S01]  /*08e0*/  NOP ;  /* 0x0000000000007918 */ /* 0x004fe20000000000 */
.L_x_11:
[----:B------:R-:W2:Y:S01]  /*08f0*/  SHFL.IDX PT, R2, R80, RZ, 0x1f ;  /* 0x00001fff50027589 */ /* 0x000ea200000e0000 */
[----:B------:R-:W-:Y:S01]  /*0900*/  NOP ;  /* 0x0000000000007918 */ /* 0x000fe20000000000 */
[----:B--2---:R-:W-:-:S13]  /*0910*/  ISETP.NE.AND P0, PT, R2, 0x4, PT ;  /* 0x000000040200780c */ /* 0x004fda0003f05270 */
[----:B------:R-:W-:Y:S05]  /*0920*/  @P0 BRA `(.L_x_12) ;  /* 0x00000000004c0947 */ /* 0x000fea0003800000 */
[----:B-1----:R-:W1:Y:S01]  /*0930*/  S2UR UR6, SR_CgaCtaId ;  /* 0x00000000000679c3 */ /* 0x002e620000008800 */
[----:B------:R-:W-:Y:S01]  /*0940*/  UMOV UR4, 0x1e0 ;  /* 0x000001e000047882 */ /* 0x000fe20000000000 */
[----:B------:R-:W-:Y:S01]  /*0950*/  UMOV UR5, 0x400 ;  /* 0x0000040000057882 */ /* 0x000fe20000000000 */
[----:B------:R-:W-:Y:S01]  /*0960*/  USEL UR4, UR4, 0x1a0, UP1 ;  /* 0x000001a004047887 */ /* 0x000fe20008800000 */
[----:B------:R-:W-:Y:S01]  /*0970*/  UMOV UR8, 0x1 ;  /* 0x0000000100087882 */ /* 0x000fe20000000000 */
[----:B------:R-:W-:Y:S01]  /*0980*/  ELECT P0, URZ, PT ;  /* 0x0000000000ff782f */ /* 0x000fe20003800000 */
[----:B------:R-:W-:-:S04]  /*0990*/  UIADD3 UR8, UPT, UPT, -UR8, 0x100000, URZ ;  /* 0x0010000008087890 */ /* 0x000fc8000fffe1ff */
[----:B------:R-:W-:Y:S02]  /*09a0*/  USHF.L.U32 UR9, UR8, 0xb, URZ ;  /* 0x0000000b08097899 */ /* 0x000fe400080006ff */
[----:B------:R-:W-:Y:S02]  /*09b0*/  USHF.L.U32 UR8, UR8, 0x1, URZ ;  /* 0x0000000108087899 */ /* 0x000fe400080006ff */
[----:B-1----:R-:W-:Y:S02]  /*09c0*/  ULEA UR6, UR6, UR5, 0x18 ;  /* 0x0000000506067291 */ /* 0x002fe4000f8ec0ff */
[----:B------:R-:W-:-:S04]  /*09d0*/  UIADD3 UR4, UPT, UPT, -UR4, 0x100000, URZ ;  /* 0x0010000004047890 */ /* 0x000fc8000fffe1ff */
[----:B------:R-:W-:Y:S02]  /*09e0*/  USHF.L.U32 UR5, UR4, 0xb, URZ ;  /* 0x0000000b04057899 */ /* 0x000fe400080006ff */
[----:B------:R-:W-:Y:S01]  /*09f0*/  USHF.L.U32 UR4, UR4, 0x1, URZ ;  /* 0x0000000104047899 */ /* 0x000fe200080006ff */
[----:B------:R-:W1:Y:S03]  /*0a00*/  FENCE.VIEW.ASYNC.S ;  /* 0x00000000000073c6 */ /* 0x000e660000000000 */
[----:B-1----:R2:W1:Y:S08]  /*0a10*/  SYNCS.EXCH.64 URZ, [UR6+0x60], UR8 ;  /* 0x0000600806ff75b2 */ /* 0x0024700008000100 */
[----:B------:R2:W1:Y:S01]  /*0a20*/  SYNCS.EXCH.64 URZ, [UR6+0x70], UR4 ;  /* 0x0000700406ff75b2 */ /* 0x0004620008000100 */
[----:B------:R2:W1:Y:S01]  /*0a30*/  SYNCS.EXCH.64 URZ, [UR6+0x68], UR8 ;  /* 0x0000680806ff75b2 */ /* 0x0004620008000100 */
[----:B------:R2:W1:Y:S02]  /*0a40*/  SYNCS.EXCH.64 URZ, [UR6+0x78], UR4 ;  /* 0x0000780406ff75b2 */ /* 0x0004640008000100 */
[----:B--2---:R-:W-:Y:S01]  /*0a50*/  NOP ;  /* 0x0000000000007918 */ /* 0x004fe20000000000 */
.L_x_12:
        /* <DEDUP_REMOVED lines=18> */
[----:B------:R2:W1:Y:S02]  /*0b80*/  SYNCS.EXCH.64 URZ, [UR4+0x88], UR6 ;  /* 0x0000880604ff75b2 */ /* 0x0004640008000100 */
[----:B--2---:R-:W-:Y:S01]  /*0b90*/  NOP ;  /* 0x0000000000007918 */ /* 0x004fe20000000000 */
.L_x_13:
[----:B------:R-:W2:Y:S01]  /*0ba0*/  SHFL.IDX PT, R2, R80, RZ, 0x1f ;  /* 0x00001fff50027589 */ /* 0x000ea200000e0000 */
[----:B------:R-:W-:Y:S01]  /*0bb0*/  ISETP.NE.OR P1, PT, RZ, UR20, !P3 ;  /* 0x00000014ff007c0c */ /* 0x000fe2000df25670 */
[----:B------:R-:W-:Y:S01]  /*0bc0*/  NOP ;  /* 0x0000000000007918 */ /* 0x000fe20000000000 */
[----:B--2---:R-:W-:-:S13]  /*0bd0*/  ISETP.NE.AND P0, PT, R2, 0x3, PT ;  /* 0x000000030200780c */ /* 0x004fda0003f05270 */
[----:B------:R-:W-:Y:S05]  /*0be0*/  @P0 BRA `(.L_x_14) ;  /* 0x0000000000380947 */ /* 0x000fea0003800000 */
[----:B-1----:R-:W1:Y:S01]  /*0bf0*/  S2UR UR4, SR_CgaCtaId ;  /* 0x00000000000479c3 */ /* 0x002e620000008800 */
[----:B------:R-:W-:Y:S01]  /*0c00*/  UMOV UR5, 0x400 ;  /* 0x0000040000057882 */ /* 0x000fe20000000000 */
[----:B------:R-:W-:Y:S01]  /*0c10*/  UMOV UR6, 0x20 ;  /* 0x0000002000067882 */ /* 0x000fe20000000000 */
[----:B------:R-:W-:Y:S01]  /*0c20*/  ELECT P0, URZ, PT ;  /* 0x0000000000ff782f */ /* 0x000fe20003800000 */
[----:B------:R-:W-:-:S04]  /*0c30*/  UIADD3 UR6, UPT, UPT, -UR6, 0x100000, URZ ;  /* 0x0010000006067890 */ /* 0x000fc8000fffe1ff */
[----:B------:R-:W-:Y:S02]  /*0c40*/  USHF.L.U32 UR7, UR6, 0xb, URZ ;  /* 0x0000000b06077899 */ /* 0x000fe400080006ff */
[----:B------:R-:W-:Y:S02]  /*0c50*/  USHF.L.U32 UR6, UR6, 0x1, URZ ;  /* 0x0000000106067899 */ /* 0x000fe400080006ff */
[----:B-1----:R-:W-:Y:S01]  /*0c60*/  ULEA UR4, UR4, UR5, 0x18 ;  /* 0x0000000504047291 */ /* 0x002fe2000f8ec0ff */
[----:B------:R-:W1:Y:S11]  /*0c70*/  FENCE.VIEW.ASYNC.S ;  /* 0x00000000000073c6 */ /* 0x000e760000000000 */
[----:B-1----:R2:W1:Y:S01]  /*0c80*/  SYNCS.EXCH.64 URZ, [UR4+0x90], UR6 ;  /* 0x0000900604ff75b2 */ /* 0x0024620008000100 */
[----:B------:R2:W1:Y:S01]  /*0c90*/  SYNCS.EXCH.64 URZ, [UR4+0xa0], UR6 ;  /* 0x0000a00604ff75b2 */ /* 0x0004620008000100 */
[----:B------:R2:W1:Y:S01]  /*0ca0*/  SYNCS.EXCH.64 URZ, [UR4+0x98], UR6 ;  /* 0x0000980604ff75b2 */ /* 0x0004620008000100 */
[----:B------:R2:W1:Y:S02]  /*0cb0*/  SYNCS.EXCH.64 URZ, [UR4+0xa8], UR6 ;  /* 0x0000a80604ff75b2 */ /* 0x0004640008000100 */
[----:B--2---:R-:W-:Y:S01]  /*0cc0*/  NOP ;  /* 0x0000000000007918 */ /* 0x004fe20000000000 */
.L_x_14:
[----:B------:R-:W-:Y:S01]  /*0cd0*/  VOTEU.ALL UP0, P1 ;  /* 0x0000000000ff7886 */ /* 0x000fe20000800000 */
[----:B-1----:R-:W-:Y:S01]  /*0ce0*/  UMOV UR4, 0x80 ;  /* 0x0000008000047882 */ /* 0x002fe20000000000 */
[----:B------:R-:W-:Y:S01]  /*0cf0*/  NOP ;  /* 0x0000000000007918 */ /* 0x000fe20000000000 */
[----:B------:R-:W-:Y:S01]  /*0d00*/  LOP3.LUT R2, R93, 0x1f, RZ, 0xc0, !PT ;  /* 0x0000001f5d027812 */ /* 0x000fe200078ec0ff */
[----:B------:R-:W-:Y:S01]  /*0d10*/  UISETP.NE.AND UP5, UPT, UR20, URZ, UPT ;  /* 0x000000ff1400728c */ /* 0x000fe2000bfa5270 */
[----:B------:R-:W1:Y:S01]  /*0d20*/  @!UP0 S2UR UR6, SR_CgaCtaId ;  /* 0x00000000000689c3 */ /* 0x000e620000008800 */
[----:B------:R-:W-:Y:S01]  /*0d30*/  @!UP0 UMOV UR7, 0x400 ;  /* 0x0000040000078882 */ /* 0x000fe20000000000 */
[----:B------:R-:W-:-:S04]  /*0d40*/  @!UP0 UIADD3 UR4, UPT, UPT, -UR4, 0x100000, URZ ;  /* 0x0010000004048890 */ /* 0x000fc8000fffe1ff */
[----:B------:R-:W-:Y:S02]  /*0d50*/  @!UP0 USHF.L.U32 UR5, UR4, 0xb, URZ ;  /* 0x0000000b04058899 */ /* 0x000fe400080006ff */
[----:B------:R-:W-:Y:S02]  /*0d60*/  @!UP0 USHF.L.U32 UR4, UR4, 0x1, URZ ;  /* 0x0000000104048899 */ /* 0x000fe400080006ff */
[----:B-1----:R-:W-:Y:S01]  /*0d70*/  @!UP0 ULEA UR6, UR6, UR7, 0x18 ;  /* 0x0000000706068291 */ /* 0x002fe2000f8ec0ff */
[----:B------:R-:W1:Y:S01]  /*0d80*/  LDCU UR7, c[0x0][0x36c] ;  /* 0x00006d80ff0777ac */ /* 0x000e620008000800 */
[----:B------:R-:W-:Y:S01]  /*0d90*/  VOTEU.ALL UP0, P1 ;  /* 0x0000000000ff7886 */ /* 0x000fe20000800000 */
[----:B------:R-:W2:Y:S09]  /*0da0*/  FENCE.VIEW.ASYNC.S ;  /* 0x00000000000073c6 */ /* 0x000eb20000000000 */
[----:B--2---:R2:W2:Y:S01]  /*0db0*/  @!UP0 SYNCS.EXCH.64 URZ, [UR6+0xb0], UR4 ;  /* 0x0000b00406ff85b2 */ /* 0x0044a20008000100 */
[----:B-1----:R-:W-:-:S09]  /*0dc0*/  UISETP.EQ.U32.AND UP6, UPT, UR7, 0x1, UPT ;  /* 0x000000010700788c */ /* 0x002fd2000bfc2070 */
[----:B------:R-:W-:Y:S05]  /*0dd0*/  BRA.U !UP6, `(.L_x_15) ;  /* 0x000000010e087547 */ /* 0x000fea000b800000 */
[----:B--234-:R-:W-:Y:S01]  /*0de0*/  UCGABAR_ARV ;  /* 0x00000000000079c7 */ /* 0x01cfe20008000000 */
[----:B------:R-:W-:Y:S05]  /*0df0*/  BRA `(.L_x_16) ;  /* 0x0000000000047947 */ /* 0x000fea0003800000 */
.L_x_15:
[----:B--234-:R-:W-:Y:S01]  /*0e00*/  NOP ;  /* 0x0000000000007918 */ /* 0x01cfe20000000000 */
.L_x_16:
[----:B------:R-:W1:Y:S01]  /*0e10*/  S2UR UR11, SR_CTAID.X ;  /* 0x00000000000b79c3 */ /* 0x000e620000002500 */
[----:B------:R-:W-:-:S05]  /*0e20*/  CS2R.32 R78, SR_CgaSize ;  /* 0x00000000004e7805 */ /* 0x000fca0000008a00 */
[----:B------:R-:W-:-:S05]  /*0e30*/  IMAD R78, R78, -0xa0, RZ ;  /* 0xffffff604e4e7824 */ /* 0x000fca00078e02ff */
[----:B------:R-:W-:-:S14]  /*0e40*/  R2UR UR5, R78 ;  /* 0x000000004e0572ca */ /* 0x000fdc00000e0000 */
[----:B------:R-:W2:Y:S01]  /*0e50*/  LDCU UR5, c[0x0][UR5+0x2b0] ;  /* 0x00005600050577ac */ /* 0x000ea20008000800 */
[----:B------:R-:W-:-:S05]  /*0e60*/  CS2R.32 R78, SR_CgaSize ;  /* 0x00000000004e7805 */ /* 0x000fca0000008a00 */
[----:B------:R-:W-:-:S05]  /*0e70*/  IMAD R78, R78, -0xa0, RZ ;  /* 0xffffff604e4e7824 */ /* 0x000fca00078e02ff */
[----:B------:R-:W-:-:S14]  /*0e80*/  R2UR UR4, R78 ;  /* 0x000000004e0472ca */ /* 0x000fdc00000e0000 */
[----:B------:R-:W3:Y:S01]  /*0e90*/  LDCU UR4, c[0x0][UR4+0x2b4] ;  /* 0x00005680040477ac */ /* 0x000ee20008000800 */
[----:B------:R-:W4:Y:S01]  /*0ea0*/  S2UR UR27, SR_CTAID.Y ;  /* 0x00000000001b79c3 */ /* 0x000f220000002600 */
[----:B------:R-:W2:Y:S01]  /*0eb0*/  LDCU UR21, c[0x0][0xd24] ;  /* 0x0001a480ff1577ac */ /* 0x000ea20008000800 */
[----:B------:R-:W2:Y:S01]  /*0ec0*/  LDCU UR44, c[0x0][0xd24] ;  /* 0x0001a480ff2c77ac */ /* 0x000ea20008000800 */
[----:B------:R-:W-:-:S05]  /*0ed0*/  CS2R.32 R3, SR_CgaSize ;  /* 0x0000000000037805 */ /* 0x000fca0000008a00 */
[----:B------:R-:W-:-:S06]  /*0ee0*/  IMAD R3, R3, -0xa0, RZ ;  /* 0xffffff6003037824 */ /* 0x000fcc00078e02ff */
[----:B------:R-:W3:Y:S01]  /*0ef0*/  LDC R3, c[0x0][R3+0x2a0] ;  /* 0x0000a80003037b82 */ /* 0x000ee20000000800 */
[----:B------:R-:W3:Y:S01]  /*0f00*/  LDCU UR23, c[0x0][0xd30] ;  /* 0x0001a600ff1777ac */ /* 0x000ee20008000800 */
[----:B-1----:R-:W-:Y:S02]  /*0f10*/  I2FP.F32.U32 R6, UR11 ;  /* 0x0000000b00067c45 */ /* 0x002fe40008201000 */
[----:B------:R-:W-:-:S05]  /*0f20*/  CS2R.32 R4, SR_CgaSize ;  /* 0x0000000000047805 */ /* 0x000fca0000008a00 */
[----:B------:R-:W-:-:S06]  /*0f30*/  IMAD R4, R4, -0xa0, RZ ;  /* 0xffffff6004047824 */ /* 0x000fcc00078e02ff */
[----:B------:R-:W1:Y:S01]  /*0f40*/  LDC R4, c[0x0][R4+0x2a4] ;  /* 0x0000a90004047b82 */ /* 0x000e620000000800 */
[----:B--2---:R-:W-:Y:S01]  /*0f50*/  UISETP.GE.AND UP0, UPT, UR21, 0x1, UPT ;  /* 0x000000011500788c */ /* 0x004fe2000bf06270 */
[----:B------:R-:W-:Y:S01]  /*0f60*/  FMUL R6, R6, UR5 ;  /* 0x0000000506067c20 */ /* 0x000fe20008400000 */
[----:B----4-:R-:W-:-:S03]  /*0f70*/  I2FP.F32.U32 R5, UR27 ;  /* 0x0000001b00057c45 */ /* 0x010fc60008201000 */
[----:B------:R-:W2:Y:S02]  /*0f80*/  F2I.U32.TRUNC.NTZ R78, R6 ;  /* 0x00000006004e7305 */ /* 0x000ea4000020f000 */
[----:B------:R-:W4:Y:S01]  /*0f90*/  S2UR UR36, SR_CTAID.Z ;  /* 0x00000000002479c3 */ /* 0x000f220000002700 */
[----:B---3--:R-:W-:-:S05]  /*0fa0*/  FMUL R5, R5, UR4 ;  /* 0x0000000405057c20 */ /* 0x008fca0008400000 */
[----:B------:R-:W3:Y:S01]  /*0fb0*/  F2I.U32.TRUNC.NTZ R73, R5 ;  /* 0x0000000500497305 */ /* 0x000ee2000020f000 */
[----:B--2---:R-:W-:-:S05]  /*0fc0*/  IADD3 R78, PT, PT, -R78, RZ, RZ ;  /* 0x000000ff4e4e7210 */ /* 0x004fca0007ffe1ff */
[----:B------:R-:W-:Y:S01]  /*0fd0*/  IMAD R78, R3, R78, UR11 ;  /* 0x0000000b034e7e24 */ /* 0x000fe2000f8e024e */
[----:B------:R-:W-:Y:S02]  /*0fe0*/  PRMT R3, RZ, 0x7610, R3 ;  /* 0x00007610ff037816 */ /* 0x000fe40000000003 */
[----:B---3--:R-:W-:-:S05]  /*0ff0*/  IADD3 R73, PT, PT, -R73, RZ, RZ ;  /* 0x000000ff49497210 */ /* 0x008fca0007ffe1ff */
[----:B-1----:R-:W-:Y:S01]  /*1000*/  IMAD R73, R4, R73, UR27 ;  /* 0x0000001b04497e24 */ /* 0x002fe2000f8e0249 */
[----:B----4-:R-:W-:Y:S06]  /*1010*/  BRA.U UP5, `(.L_x_17) ;  /* 0x0000000105207547 */ /* 0x010fec000b800000 */
[C---:B------:R-:W-:Y:S02]  /*1020*/  ISETP.NE.AND P1, PT, R73.reuse, 0x1, PT ;  /* 0x000000014900780c */ /* 0x040fe40003f25270 */
[----:B------:R-:W-:Y:S02]  /*1030*/  ISETP.NE.AND P0, PT, R73, RZ, PT ;  /* 0x000000ff4900720c */ /* 0x000fe40003f05270 */
[C---:B------:R-:W-:Y:S02]  /*1040*/  ISETP.NE.AND P2, PT, R78.reuse, RZ, PT ;  /* 0x000000ff4e00720c */ /* 0x040fe40003f45270 */
[----:B------:R-:W-:Y:S02]  /*1050*/  SEL R3, RZ, 0x2, P1 ;  /* 0x00000002ff037807 */ /* 0x000fe40000800000 */
[----:B------:R-:W-:Y:S02]  /*1060*/  ISETP.EQ.OR P0, PT, R78, RZ, !P0 ;  /* 0x000000ff4e00720c */ /* 0x000fe40004702670 */
[----:B------:R-:W-:-:S02]  /*1070*/  SEL R3, R3, 0x2, P2 ;  /* 0x0000000203037807 */ /* 0x000fc40001000000 */
[----:B------:R-:W-:-:S05]  /*1080*/  SEL R4, RZ, 0x1, !P0 ;  /* 0x00000001ff047807 */ /* 0x000fca0004000000 */
[----:B------:R-:W-:Y:S02]  /*1090*/  IMAD.IADD R3, R4, 0x1, R3 ;  /* 0x0000000104037824 */ /* 0x000fe400078e0203 */
.L_x_17:
[----:B------:R-:W-:Y:S05]  /*10a0*/  BRA.U !UP0, `(.L_x_18) ;  /* 0x0000000108d47547 */ /* 0x000fea000b800000 */
[----:B------:R-:W1:Y:S01]  /*10b0*/  LDCU.128 UR16, c[0x0][0xd10] ;  /* 0x0001a200ff1077ac */ /* 0x000e620008000c00 */
[----:B------:R-:W2:Y:S01]  /*10c0*/  LDCU UR6, c[0x0][0x370] ;  /* 0x00006e00ff0677ac */ /* 0x000ea20008000800 */
[----:B------:R-:W3:Y:S01]  /*10d0*/  LDCU UR7, c[0x0][0x374] ;  /* 0x00006e80ff0777ac */ /* 0x000ee20008000800 */
[----:B------:R-:W4:Y:S01]  /*10e0*/  LDCU UR22, c[0x0][0xd0c] ;  /* 0x0001a180ff1677ac */ /* 0x000f220008000800 */
[----:B------:R-:W4:Y:S01]  /*10f0*/  LDCU UR10, c[0x0][0xd20] ;  /* 0x0001a400ff0a77ac */ /* 0x000f220008000800 */
[----:B------:R-:W4:Y:S01]  /*1100*/  LDCU.64 UR8, c[0x0][0xd28] ;  /* 0x0001a500ff0877ac */ /* 0x000f220008000a00 */
[----:B-1----:R-:W-:Y:S02]  /*1110*/  UISETP.NE.AND UP4, UPT, UR18, 0x1, UPT ;  /* 0x000000011200788c */ /* 0x002fe4000bf85270 */
[----:B---3--:R-:W-:Y:S02]  /*1120*/  UIMAD.WIDE.U32 UR12, UR7, UR19, URZ ;  /* 0x00000013070c72a5 */ /* 0x008fe4000f8e00ff */
[----:B--2---:R-:W-:-:S02]  /*1130*/  UIMAD.WIDE.U32 UR14, UR6, UR16, URZ ;  /* 0x00000010060e72a5 */ /* 0x004fc4000f8e00ff */
[----:B----4-:R-:W-:Y:S02]  /*1140*/  UISETP.NE.AND UP0, UPT, UR22, 0x1, UPT ;  /* 0x000000011600788c */ /* 0x010fe4000bf05270 */
[----:B------:R-:W-:Y:S01]  /*1150*/  UIMAD.WIDE.U32 UR4, UR11, UR16, URZ ;  /* 0x000000100b0472a5 */ /* 0x000fe2000f8e00ff */
[----:B------:R-:W-:Y:S02]  /*1160*/  UMOV UR12, UR13 ;  /* 0x0000000d000c7c82 */ /* 0x000fe40008000000 */
[----:B------:R-:W-:Y:S01]  /*1170*/  UMOV UR14, UR15 ;  /* 0x0000000f000e7c82 */ /* 0x000fe20008000000 */
[----:B------:R-:W-:Y:S02]  /*1180*/  @UP4 USHF.R.U32.HI UR7, URZ, UR10, UR12 ;  /* 0x0000000aff074299 */ /* 0x000fe4000801160c */
[----:B------:R-:W-:Y:S01]  /*1190*/  UISETP.NE.AND UP3, UPT, UR21, 0x1, UPT ;  /* 0x000000011500788c */ /* 0x000fe2000bf65270 */
[----:B------:R-:W-:Y:S02]  /*11a0*/  UMOV UR4, UR5 ;  /* 0x0000000500047c82 */ /* 0x000fe40008000000 */
[----:B------:R-:W-:-:S02]  /*11b0*/  @UP0 USHF.R.U32.HI UR6, URZ, UR17, UR14 ;  /* 0x00000011ff060299 */ /* 0x000fc4000801160e */
[----:B------:R-:W-:Y:S02]  /*11c0*/  USHF.R.U32.HI UR4, URZ, UR17, UR4 ;  /* 0x00000011ff047299 */ /* 0x000fe40008011604 */
[----:B------:R-:W-:Y:S02]  /*11d0*/  UIMAD.WIDE.U32 UR14, UR27, UR19, URZ ;  /* 0x000000131b0e72a5 */ /* 0x000fe4000f8e00ff */
[----:B------:R-:W-:Y:S02]  /*11e0*/  UIMAD.WIDE.U32 UR12, UR7, UR8, URZ ;  /* 0x00000008070c72a5 */ /* 0x000fe4000f8e00ff */
[----:B------:R-:W-:Y:S02]  /*11f0*/  UIMAD.WIDE.U32 UR16, UR6, UR8, URZ ;  /* 0x00000008061072a5 */ /* 0x000fe4000f8e00ff */
[----:B------:R-:W-:-:S03]  /*1200*/  USEL UR5, UR11, UR4, !UP0 ;  /* 0x000000040b057287 */ /* 0x000fc6000c000000 */
[----:B------:R-:W-:Y:S01]  /*1210*/  UMOV UR4, UR15 ;  /* 0x0000000f00047c82 */ /* 0x000fe20008000000 */
[----:B------:R-:W-:Y:S01]  /*1220*/  UMOV UR12, UR13 ;  /* 0x0000000d000c7c82 */ /* 0x000fe20008000000 */
[----:B------:R-:W-:Y:S02]  /*1230*/  USHF.R.U32.HI UR4, URZ, UR10, UR4 ;  /* 0x0000000aff047299 */ /* 0x000fe40008011604 */
[----:B------:R-:W-:Y:S01]  /*1240*/  @UP3 USHF.R.U32.HI UR7, URZ, UR9, UR12 ;  /* 0x00000009ff073299 */ /* 0x000fe2000801160c */
[----:B------:R-:W-:Y:S01]  /*1250*/  UMOV UR16, UR17 ;  /* 0x0000001100107c82 */ /* 0x000fe20008000000 */
[----:B------:R-:W-:Y:S02]  /*1260*/  USEL UR4, UR27, UR4, !UP4 ;  /* 0x000000041b047287 */ /* 0x000fe4000e000000 */
[----:B------:R-:W-:Y:S02]  /*1270*/  @UP3 USHF.R.U32.HI UR6, URZ, UR9, UR16 ;  /* 0x00000009ff063299 */ /* 0x000fe40008011610 */
[----:B------:R-:W-:-:S02]  /*1280*/  UIMAD UR7, UR7, UR21, URZ ;  /* 0x00000015070772a4 */ /* 0x000fc4000f8e02ff */
[----:B------:R-:W-:Y:S02]  /*1290*/  UIMAD UR10, UR6, UR21, URZ ;  /* 0x00000015060a72a4 */ /* 0x000fe4000f8e02ff */
[----:B------:R-:W-:Y:S02]  /*12a0*/  UISETP.GE.AND UP0, UPT, UR4, UR7, UPT ;  /* 0x000000070400728c */ /* 0x000fe4000bf06270 */
[----:B------:R-:W-:Y:S02]  /*12b0*/  UIMAD.WIDE.U32 UR12, UR4, UR8, URZ ;  /* 0x00000008040c72a5 */ /* 0x000fe4000f8e00ff */
[----:B------:R-:W-:Y:S02]  /*12c0*/  UISETP.GE.OR UP0, UPT, UR5, UR10, UP0 ;  /* 0x0000000a0500728c */ /* 0x000fe40008706670 */
[----:B------:R-:W-:Y:S02]  /*12d0*/  UIMAD.WIDE.U32 UR14, UR5, UR8, URZ ;  /* 0x00000008050e72a5 */ /* 0x000fe4000f8e00ff */
[----:B------:R-:W-:Y:S01]  /*12e0*/  UIADD3 UR10, UPT, UPT, -UR4, URZ, URZ ;  /* 0x000000ff040a7290 */ /* 0x000fe2000fffe1ff */
[----:B------:R-:W-:Y:S01]  /*12f0*/  UMOV UR8, UR13 ;  /* 0x0000000d00087c82 */ /* 0x000fe20008000000 */
[----:B------:R-:W-:-:S02]  /*1300*/  UIADD3 UR12, UPT, UPT, -UR5, URZ, URZ ;  /* 0x000000ff050c7290 */ /* 0x000fc4000fffe1ff */
[----:B------:R-:W-:-:S03]  /*1310*/  USHF.R.U32.HI UR8, URZ, UR9, UR8 ;  /* 0x00000009ff087299 */ /* 0x000fc60008011608 */
[----:B------:R-:W-:Y:S01]  /*1320*/  @!UP0 UMOV UR7, UR15 ;  /* 0x0000000f00078c82 */ /* 0x000fe20008000000 */
[----:B------:R-:W-:Y:S02]  /*1330*/  UIMAD UR27, UR18, UR10, UR27 ;  /* 0x0000000a121b72a4 */ /* 0x000fe4000f8e021b */
[----:B------:R-:W-:Y:S02]  /*1340*/  USEL UR8, UR4, UR8, !UP3 ;  /* 0x0000000804087287 */ /* 0x000fe4000d800000 */
[----:B------:R-:W-:Y:S02]  /*1350*/  @!UP0 USHF.R.U32.HI UR7, URZ, UR9, UR7 ;  /* 0x00000009ff078299 */ /* 0x000fe40008011607 */
[----:B------:R-:W-:Y:S02]  /*1360*/  UIADD3 UR9, UPT, UPT, -UR8, URZ, URZ ;  /* 0x000000ff08097290 */ /* 0x000fe4000fffe1ff */
[----:B------:R-:W-:Y:S02]  /*1370*/  @!UP0 USEL UR7, UR5, UR7, !UP3 ;  /* 0x0000000705078287 */ /* 0x000fe4000d800000 */
[----:B------:R-:W-:-:S02]  /*1380*/  UIMAD UR9, UR21, UR9, UR4 ;  /* 0x00000009150972a4 */ /* 0x000fc4000f8e0204 */
[----:B------:R-:W-:Y:S02]  /*1390*/  @!UP0 UIADD3 UR8, UPT, UPT, UR8, -UR7, URZ ;  /* 0x8000000708088290 */ /* 0x000fe4000fffe0ff */
[----:B------:R-:W-:Y:S02]  /*13a0*/  @!UP0 UIMAD UR6, UR9, UR6, UR7 ;  /* 0x00000006090682a4 */ /* 0x000fe4000f8e0207 */
[----:B------:R-:W-:Y:S02]  /*13b0*/  @!UP0 UIMAD UR4, UR8, UR21, UR5 ;  /* 0x00000015080482a4 */ /* 0x000fe4000f8e0205 */
[----:B------:R-:W-:Y:S02]  /*13c0*/  UIMAD UR11, UR22, UR12, UR11 ;  /* 0x0000000c160b72a4 */ /* 0x000fe4000f8e020b */
[----:B------:R-:W-:Y:S01]  /*13d0*/  UIMAD UR27, UR4, UR18, UR27 ;  /* 0x00000012041b72a4 */ /* 0x000fe2000f8e021b */
[----:B------:R-:W-:Y:S02]  /*13e0*/  @!UP0 UMOV UR5, UR6 ;  /* 0x0000000600058c82 */ /* 0x000fe40008000000 */
[----:B------:R-:W-:-:S12]  /*13f0*/  UIMAD UR11, UR5, UR22, UR11 ;  /* 0x00000016050b72a4 */ /* 0x000fd8000f8e020b */
.L_x_18:
[----:B------:R-:W-:Y:S02]  /*1400*/  UISETP.NE.AND UP3, UPT, UR23, 0x1, UPT ;  /* 0x000000011700788c */ /* 0x000fe4000bf65270 */
[----:B------:R-:W-:-:S07]  /*1410*/  UISETP.NE.AND UP0, UPT, UR20, 0x2, UPT ;  /* 0x000000021400788c */ /* 0x000fce000bf05270 */
[----:B------:R-:W-:Y:S05]  /*1420*/  BRA.U UP3, `(.L_x_19) ;  /* 0x0000000103407547 */ /* 0x000fea000b800000 */
[----:B------:R-:W1:Y:S01]  /*1430*/  LDCU.128 UR12, c[0x0][0xd10] ;  /* 0x0001a200ff0c77ac */ /* 0x000e620008000c00 */
[----:B------:R-:W2:Y:S01]  /*1440*/  LDCU UR8, c[0x0][0xd0c] ;  /* 0x0001a180ff0877ac */ /* 0x000ea20008000800 */
[----:B------:R-:W3:Y:S01]  /*1450*/  LDCU UR9, c[0x0][0xd20] ;  /* 0x0001a400ff0977ac */ /* 0x000ee20008000800 */
[----:B-1----:R-:W-:Y:S02]  /*1460*/  UIMAD.WIDE.U32 UR4, UR11, UR12, URZ ;  /* 0x0000000c0b0472a5 */ /* 0x002fe4000f8e00ff */
[----:B------:R-:W-:Y:S02]  /*1470*/  UIMAD.WIDE.U32 UR6, UR27, UR15, URZ ;  /* 0x0000000f1b0672a5 */ /* 0x000fe4000f8e00ff */
[----:B--2---:R-:W-:Y:S02]  /*1480*/  UISETP.NE.AND UP3, UPT, UR8, 0x1, UPT ;  /* 0x000000010800788c */ /* 0x004fe4000bf65270 */
[----:B------:R-:W-:-:S03]  /*1490*/  USHF.R.U32.HI UR5, URZ, UR13, UR5 ;  /* 0x0000000dff057299 */ /* 0x000fc60008011605 */
[----:B------:R-:W-:Y:S01]  /*14a0*/  UMOV UR4, UR7 ;  /* 0x0000000700047c82 */ /* 0x000fe20008000000 */
[----:B------:R-:W-:Y:S02]  /*14b0*/  USEL UR5, UR11, UR5, !UP3 ;  /* 0x000000050b057287 */ /* 0x000fe4000d800000 */
[----:B------:R-:W-:Y:S02]  /*14c0*/  UISETP.NE.AND UP3, UPT, UR14, 0x1, UPT ;  /* 0x000000010e00788c */ /* 0x000fe4000bf65270 */
[----:B---3--:R-:W-:-:S04]  /*14d0*/  USHF.R.U32.HI UR4, URZ, UR9, UR4 ;  /* 0x00000009ff047299 */ /* 0x008fc80008011604 */
[----:B------:R-:W-:-:S04]  /*14e0*/  USEL UR4, UR27, UR4, !UP3 ;  /* 0x000000041b047287 */ /* 0x000fc8000d800000 */
[----:B------:R-:W-:Y:S02]  /*14f0*/  UIADD3 UR6, UPT, UPT, UR5, -UR4, URZ ;  /* 0x8000000405067290 */ /* 0x000fe4000fffe0ff */
[----:B------:R-:W-:Y:S02]  /*1500*/  UIADD3 UR4, UPT, UPT, -UR5, UR4, URZ ;  /* 0x0000000405047290 */ /* 0x000fe4000fffe1ff */
[----:B------:R-:W-:Y:S02]  /*1510*/  UIMAD UR27, UR6, UR14, UR27 ;  /* 0x0000000e061b72a4 */ /* 0x000fe4000f8e021b */
[----:B------:R-:W-:-:S12]  /*1520*/  UIMAD UR11, UR4, UR8, UR11 ;  /* 0x00000008040b72a4 */ /* 0x000fd8000f8e020b */
.L_x_19:
[----:B------:R-:W-:Y:S05]  /*1530*/  BRA.U !UP6, `(.L_x_20) ;  /* 0x000000010e0c7547 */ /* 0x000fea000b800000 */
[----:B------:R-:W-:Y:S01]  /*1540*/  UCGABAR_WAIT ;  /* 0x0000000000007dc7 */ /* 0x000fe20008000000 */
[----:B------:R-:W-:Y:S01]  /*1550*/  CCTL.IVALL ;  /* 0x00000000ff00798f */ /* 0x000fe20002000000 */
[----:B------:R-:W-:Y:S05]  /*1560*/  BRA `(.L_x_21) ;  /* 0x0000000000047947 */ /* 0x000fea0003800000 */
.L_x_20:
[----:B------:R-:W-:Y:S06]  /*1570*/  BAR.SYNC.DEFER_BLOCKING 0x0 ;  /* 0x0000000000007b1d */ /* 0x000fec0000010000 */
.L_x_21:
[----:B------:R-:W1:Y:S01]  /*1580*/  LDCU UR5, c[0x0][0x38c] ;  /* 0x00007180ff0577ac */ /* 0x000e620008000800 */
[----:B------:R-:W2:Y:S01]  /*1590*/  S2UR UR46, SR_CgaCtaId ;  /* 0x00000000002e79c3 */ /* 0x000ea20000008800 */
[----:B-1----:R-:W-:-:S04]  /*15a0*/  UIADD3 UR5, UPT, UPT, UR5, 0x7f, URZ ;  /* 0x0000007f05057890 */ /* 0x002fc8000fffe0ff */
[----:B------:R-:W-:-:S04]  /*15b0*/  USHF.R.S32.HI UR4, URZ, 0x1f, UR5 ;  /* 0x0000001fff047899 */ /* 0x000fc80008011405 */
[----:B------:R-:W-:-:S04]  /*15c0*/  ULEA.HI UR4, UR4, UR5, URZ, 0x7 ;  /* 0x0000000504047291 */ /* 0x000fc8000f8f38ff */
[----:B------:R-:W-:Y:S01]  /*15d0*/  USHF.R.S32.HI UR45, URZ, 0x7, UR4 ;  /* 0x00000007ff2d7899 */ /* 0x000fe20008011404 */
[----:B--2---:R-:W-:Y:S11]  /*15e0*/  BRA.U UP0, `(.L_x_22) ;  /* 0x0000000d00a47547 */ /* 0x004ff6000b800000 */
[----:B------:R-:W1:Y:S01]  /*15f0*/  S2UR UR53, SR_CgaCtaId ;  /* 0x00000000003579c3 */ /* 0x000e620000008800 */
[----:B------:R-:W-:Y:S01]  /*1600*/  UISETP.LT.AND UP0, UPT, UR45, 0x1, UPT ;  /* 0x000000012d00788c */ /* 0x000fe2000bf01270 */
[----:B------:R-:W-:Y:S01]  /*1610*/  R2UR UR51, R78 ;  /* 0x000000004e3372ca */ /* 0x000fe200000e0000 */
[----:B------:R-:W-:Y:S01]  /*1620*/  USHF.L.U32 UR10, UR46, 0x7, URZ ;  /* 0x000000072e0a7899 */ /* 0x000fe200080006ff */
[----:B------:R-:W-:Y:S01]  /*1630*/  PLOP3.LUT P1, PT, PT, PT, UP1, 0x80, 0x8 ;  /* 0x000000000008781c */ /* 0x000fe20003f2f018 */
[----:B------:R-:W-:Y:S01]  /*1640*/  USEL UR29, UR45, 0x1, !UP0 ;  /* 0x000000012d1d7887 */ /* 0x000fe2000c000000 */
[----:B------:R-:W-:Y:S01]  /*1650*/  R2UR UR45, R73 ;  /* 0x00000000492d72ca */ /* 0x000fe200000e0000 */
[----:B------:R-:W-:Y:S01]  /*1660*/  USHF.L.U32 UR21, UR46, 0xa, URZ ;  /* 0x0000000a2e157899 */ /* 0x000fe200080006ff */
[----:B------:R-:W-:Y:S01]  /*1670*/  ISETP.NE.OR P3, PT, R0, 0x2, !P3 ;  /* 0x000000020000780c */ /* 0x000fe20005f65670 */
[----:B------:R-:W-:Y:S01]  /*1680*/  USHF.L.U32 UR4, UR46, 0x6, URZ ;  /* 0x000000062e047899 */ /* 0x000fe200080006ff */
[----:B------:R-:W-:Y:S01]  /*1690*/  PLOP3.LUT P1, PT, P1, PT, PT, 0x8, 0x80 ;  /* 0x000000000080781c */ /* 0x000fe20000f2e170 */
[----:B------:R-:W-:Y:S01]  /*16a0*/  USHF.L.U32 UR15, UR46, 0xc, URZ ;  /* 0x0000000c2e0f7899 */ /* 0x000fe200080006ff */
[----:B------:R-:W-:Y:S01]  /*16b0*/  IMAD.MOV.U32 R12, RZ, RZ, 0x1 ;  /* 0x00000001ff0c7424 */ /* 0x000fe200078e00ff */
[----:B------:R-:W-:Y:S01]  /*16c0*/  CS2R R10, SRZ ;  /* 0x00000000000a7805 */ /* 0x000fe2000001ff00 */
[----:B------:R-:W-:Y:S01]  /*16d0*/  IMAD.MOV.U32 R9, RZ, RZ, RZ ;  /* 0x000000ffff097224 */ /* 0x000fe200078e00ff */
[----:B------:R-:W2:Y:S01]  /*16e0*/  LDCU UR47, c[0x0][0x370] ;  /* 0x00006e00ff2f77ac */ /* 0x000ea20008000800 */
[----:B------:R-:W-:Y:S01]  /*16f0*/  IMAD.MOV.U32 R8, RZ, RZ, 0x1 ;  /* 0x00000001ff087424 */ /* 0x000fe200078e00ff */
[----:B------:R-:W3:Y:S01]  /*1700*/  LDCU.64 UR48, c[0x0][0x348] ;  /* 0x00006900ff3077ac */ /* 0x000ee20008000a00 */
[----:B------:R-:W-:-:S02]  /*1710*/  UISETP.GE.AND UP4, UPT, UR44, 0x1, UPT ;  /* 0x000000012c00788c */ /* 0x000fc4000bf86270 */
[----:B------:R-:W-:Y:S01]  /*1720*/  UISETP.NE.AND UP3, UPT, UR44, 0x1, UPT ;  /* 0x000000012c00788c */ /* 0x000fe2000bf65270 */
[----:B------:R-:W4:Y:S01]  /*1730*/  LDCU UR43, c[0x0][0x374] ;  /* 0x00006e80ff2b77ac */ /* 0x000f220008000800 */
[----:B------:R-:W-:Y:S02]  /*1740*/  ULOP3.LUT UR21, UR21, 0x400, URZ, 0xc0, !UPT ;  /* 0x0000040015157892 */ /* 0x000fe4000f8ec0ff */
[----:B------:R-:W-:Y:S02]  /*1750*/  ULOP3.LUT UR50, UR4, 0x40, URZ, 0xc0, !UPT ;  /* 0x0000004004327892 */ /* 0x000fe4000f8ec0ff */
[----:B------:R-:W-:Y:S02]  /*1760*/  ULOP3.LUT UR15, UR15, 0x1000, URZ, 0xc0, !UPT ;  /* 0x000010000f0f7892 */ /* 0x000fe4000f8ec0ff */
[----:B------:R-:W-:Y:S01]  /*1770*/  ULOP3.LUT UR10, UR10, 0x80, URZ, 0xc0, !UPT ;  /* 0x000000800a0a7892 */ /* 0x000fe2000f8ec0ff */
[----:B------:R-:W-:Y:S01]  /*1780*/  UMOV UR14, URZ ;  /* 0x000000ff000e7c82 */ /* 0x000fe20008000000 */
[----:B-1----:R-:W-:-:S10]  /*1790*/  UMOV UR52, 0x400 ;  /* 0x0000040000347882 */ /* 0x002fd40000000000 */
.L_x_32:
[----:B------:R-:W-:-:S03]  /*17a0*/  UISETP.NE.AND UP0, UPT, UR46, URZ, UPT ;  /* 0x000000ff2e00728c */ /* 0x000fc6000bf05270 */
[----:B------:R-:W-:Y:S02]  /*17b0*/  UMOV UR46, UR53 ;  /* 0x00000035002e7c82 */ /* 0x000fe40008000000 */
[----:B------:R-:W-:-:S04]  /*17c0*/  ULEA UR6, UR46, UR52, 0x18 ;  /* 0x000000342e067291 */ /* 0x000fc8000f8ec0ff */
[----:B-1----:R-:W-:Y:S08]  /*17d0*/  BRA.U UP0, `(.L_x_23) ;  /* 0x0000000100347547 */ /* 0x002ff0000b800000 */
[----:B------:R-:W1:Y:S01]  /*17e0*/  S2R R0, SR_CgaCtaId ;  /* 0x0000000000007919 */ /* 0x000e620000008800 */
[----:B------:R-:W-:Y:S02]  /*17f0*/  MOV R3, 0x400 ;  /* 0x0000040000037802 */ /* 0x000fe40000000f00 */
[----:B------:R-:W-:Y:S02]  /*1800*/  SHF.L.U32 R2, R8, 0x1f, RZ ;  /* 0x0000001f08027819 */ /* 0x000fe400000006ff */
[----:B-1----:R-:W-:-:S05]  /*1810*/  LEA R0, R0, R3, 0x18 ;  /* 0x0000000300007211 */ /* 0x002fca00078ec0ff */
[----:B------:R-:W-:-:S04]  /*1820*/  IMAD R3, R9, 0x8, R0 ;  /* 0x0000000809037824 */ /* 0x000fc800078e0200 */
[----:B------:R-:W1:Y:S02]  /*1830*/  SYNCS.PHASECHK.TRANS64.TRYWAIT P0, [R3+URZ+0xa0], R2 ;  /* 0x0000a002030075a7 */ /* 0x000e6400080011ff */
[----:B-1----:R-:W-:Y:S05]  /*1840*/  @!P0 BRA `(.L_x_24) ;  /* 0x000000d800088947 */ /* 0x002fea0003800000 */
.L_x_174:
[----:B------:R-:W-:Y:S01]  /*1850*/  VIADD R9, R9, 0x1 ;  /* 0x0000000109097836 */ /* 0x000fe20000000000 */
[----:B------:R1:W-:Y:S04]  /*1860*/  SYNCS.ARRIVE.TRANS64.A1T0 RZ, [R3+URZ+0x90], RZ ;  /* 0x000090ff03ff79a7 */ /* 0x0003e800081000ff */
[----:B------:R-:W-:-:S04]  /*1870*/  ISETP.NE.AND P0, PT, R9, 0x2, PT ;  /* 0x000000020900780c */ /* 0x000fc80003f05270 */
[----:B------:R-:W-:Y:S02]  /*1880*/  SEL R9, R9, RZ, P0 ;  /* 0x000000ff09097207 */ /* 0x000fe40000000000 */
[----:B-1----:R-:W-:-:S04]  /*1890*/  SEL R3, RZ, 0x1, P0 ;  /* 0x00000001ff037807 */ /* 0x002fc80000000000 */
[----:B------:R-:W-:-:S07]  /*18a0*/  LOP3.LUT R8, R8, R3, RZ, 0x3c, !PT ;  /* 0x0000000308087212 */ /* 0x000fce00078e3cff */
.L_x_23:
[----:B------:R-:W-:Y:S01]  /*18b0*/  ULEA UR4, UR14, UR6, 0x3 ;  /* 0x000000060e047291 */ /* 0x000fe2000f8e18ff */
[----:B------:R-:W-:-:S08]  /*18c0*/  SHF.L.U32 R0, R12, 0x1f, RZ ;  /* 0x0000001f0c007819 */ /* 0x000fd000000006ff */
[----:B------:R1:W1:Y:S02]  /*18d0*/  SYNCS.PHASECHK.TRANS64.TRYWAIT P0, [UR4+0x10], R0 ;  /* 0x00001000ff0075a7 */ /* 0x0002640008001104 */
[----:B------:R-:W2:Y:S02]  /*18e0*/  LDCU UR4, c[0x0][0x38c] ;  /* 0x00007180ff0477ac */ /* 0x000ea40008000800 */
[----:B--2---:R-:W-:-:S09]  /*18f0*/  UISETP.GE.AND UP0, UPT, UR4, 0x1, UPT ;  /* 0x000000010400788c */ /* 0x004fd2000bf06270 */
[----:B------:R-:W-:Y:S05]  /*1900*/  BRA.U !UP0, `(.L_x_25) ;  /* 0x0000000108d87547 */ /* 0x000fea000b800000 */
[----:B---3--:R-:W-:Y:S01]  /*1910*/  UIADD3 UR38, UP2, UPT, UR48, 0x80, URZ ;  /* 0x0000008030267890 */ /* 0x008fe2000ff5e0ff */
[----:B------:R-:W-:Y:S01]  /*1920*/  @!P3 MOV R2, 0x14800 ;  /* 0x000148000002b802 */ /* 0x000fe20000000f00 */
[----:B------:R-:W-:Y:S02]  /*1930*/  UIADD3 UR22, UP1, UPT, UR48, 0x280, URZ ;  /* 0x0000028030167890 */ /* 0x000fe4000ff3e0ff */
[----:B------:R-:W-:Y:S02]  /*1940*/  UIADD3 UR30, UP0, UPT, UR48, 0x180, URZ ;  /* 0x00000180301e7890 */ /* 0x000fe4000ff1e0ff */
[----:B------:R-:W-:Y:S02]  /*1950*/  USHF.L.U32 UR27, UR27, 0x8, URZ ;  /* 0x000000081b1b7899 */ /* 0x000fe400080006ff */
[----:B------:R-:W-:Y:S02]  /*1960*/  ULEA UR35, UR11, UR50, 0x7 ;  /* 0x000000320b237291 */ /* 0x000fe4000f8e38ff */
[----:B------:R-:W-:-:S02]  /*1970*/  UIADD3.X UR39, UPT, UPT, URZ, UR49, URZ, UP2, !UPT ;  /* 0x00000031ff277290 */ /* 0x000fc400097fe4ff */
[----:B------:R-:W-:Y:S02]  /*1980*/  UIADD3.X UR23, UPT, UPT, URZ, UR49, URZ, UP1, !UPT ;  /* 0x00000031ff177290 */ /* 0x000fe40008ffe4ff */
[----:B------:R-:W-:Y:S01]  /*1990*/  UIADD3.X UR31, UPT, UPT, URZ, UR49, URZ, UP0, !UPT ;  /* 0x00000031ff1f7290 */ /* 0x000fe200087fe4ff */
[----:B------:R-:W-:Y:S01]  /*19a0*/  UMOV UR4, UR14 ;  /* 0x0000000e00047c82 */ /* 0x000fe20008000000 */
[----:B------:R-:W-:-:S10]  /*19b0*/  UMOV UR12, URZ ;  /* 0x000000ff000c7c82 */ /* 0x000fd40008000000 */
.L_x_28:
[----:B------:R-:W-:Y:S01]  /*19c0*/  ULEA UR33, UR4, UR6, 0x3 ;  /* 0x0000000604217291 */ /* 0x000fe2000f8e18ff */
[----:B-1----:R-:W-:Y:S11]  /*19d0*/  @P0 BRA `(.L_x_26) ;  /* 0x00000000000c0947 */ /* 0x002ff60003800000 */
[----:B------:R-:W-:-:S04]  /*19e0*/  SHF.L.U32 R3, R12, 0x1f, RZ ;  /* 0x0000001f0c037819 */ /* 0x000fc800000006ff */
[----:B------:R-:W1:Y:S02]  /*19f0*/  SYNCS.PHASECHK.TRANS64.TRYWAIT P0, [UR33+0x10], R3 ;  /* 0x00001003ff0075a7 */ /* 0x000e640008001121 */
[----:B-1----:R-:W-:Y:S05]  /*1a00*/  @!P0 BRA `(.L_x_27) ;  /* 0x000000d400ac8947 */ /* 0x002fea0003800000 */
.L_x_26:
[----:B------:R-:W-:Y:S01]  /*1a10*/  UIADD3 UR5, UPT, UPT, UR4, 0x1, URZ ;  /* 0x0000000104057890 */ /* 0x000fe2000fffe0ff */
[----:B------:R2:W-:Y:S01]  /*1a20*/  @!P3 SYNCS.ARRIVE.TRANS64 RZ, [UR33], R2 ;  /* 0x00000002ffffb9a7 */ /* 0x0005e20008000021 */
[----:B------:R-:W-:Y:S02]  /*1a30*/  ULEA UR16, UR4, UR6, 0x10 ;  /* 0x0000000604107291 */ /* 0x000fe4000f8e80ff */
[----:B------:R-:W-:Y:S02]  /*1a40*/  UISETP.NE.AND UP0, UPT, UR5, 0x2, UPT ;  /* 0x000000020500788c */ /* 0x000fe4000bf05270 */
[----:B------:R-:W-:Y:S02]  /*1a50*/  USHF.L.U32 UR26, UR12, 0x7, URZ ;  /* 0x000000070c1a7899 */ /* 0x000fe400080006ff */
[----:B------:R-:W-:Y:S02]  /*1a60*/  USEL UR7, URZ, 0x1, UP0 ;  /* 0x00000001ff077887 */ /* 0x000fe40008000000 */
[----:B------:R-:W-:-:S02]  /*1a70*/  USEL UR14, UR5, URZ, UP0 ;  /* 0x000000ff050e7287 */ /* 0x000fc40008000000 */
[----:B------:R-:W-:Y:S02]  /*1a80*/  ULEA UR8, UR4, UR21, 0xb ;  /* 0x0000001504087291 */ /* 0x000fe4000f8e58ff */
[----:B------:R-:W-:Y:S01]  /*1a90*/  ULEA UR5, UR14, UR6, 0x3 ;  /* 0x000000060e057291 */ /* 0x000fe2000f8e18ff */
[----:B------:R-:W-:Y:S01]  /*1aa0*/  LOP3.LUT R12, R12, UR7, RZ, 0x3c, !PT ;  /* 0x000000070c0c7c12 */ /* 0x000fe2000f8e3cff */
[----:B------:R-:W-:Y:S02]  /*1ab0*/  USHF.L.U32 UR34, UR12, 0x6, URZ ;  /* 0x000000060c227899 */ /* 0x000fe400080006ff */
[----:B------:R-:W-:Y:S01]  /*1ac0*/  UIADD3 UR24, UPT, UPT, UR16, 0x14400, URZ ;  /* 0x0001440010187890 */ /* 0x000fe2000fffe0ff */
[----:B-1----:R-:W-:Y:S01]  /*1ad0*/  SHF.L.U32 R0, R12, 0x1f, RZ ;  /* 0x0000001f0c007819 */ /* 0x002fe200000006ff */
[----:B------:R-:W-:Y:S02]  /*1ae0*/  UIADD3 UR16, UPT, UPT, UR16, 0x1c400, URZ ;  /* 0x0001c40010107890 */ /* 0x000fe4000fffe0ff */
[----:B------:R-:W-:Y:S01]  /*1af0*/  UIADD3 UR18, UPT, UPT, UR26, 0x40, URZ ;  /* 0x000000401a127890 */ /* 0x000fe2000fffe0ff */
[----:B------:R2:W1:Y:S01]  /*1b00*/  SYNCS.PHASECHK.TRANS64.TRYWAIT P0, [UR5+0x10], R0 ;  /* 0x00001000ff0075a7 */ /* 0x0004620008001105 */
[----:B------:R-:W-:-:S02]  /*1b10*/  ULEA UR5, UR4, UR15, 0xd ;  /* 0x0000000f04057291 */ /* 0x000fc4000f8e68ff */
[----:B------:R-:W-:Y:S02]  /*1b20*/  UIADD3 UR8, UPT, UPT, UR6, 0x34400, UR8 ;  /* 0x0003440006087890 */ /* 0x000fe4000fffe008 */
[----:B------:R-:W-:Y:S01]  /*1b30*/  ULEA UR5, UR5, UR6, 0x1 ;  /* 0x0000000605057291 */ /* 0x000fe2000f8e08ff */
[----:B------:R-:W-:Y:S01]  /*1b40*/  UMOV UR7, 0x30000 ;  /* 0x0003000000077882 */ /* 0x000fe20000000000 */
[----:B------:R-:W-:Y:S02]  /*1b50*/  UMOV UR40, 0x0 ;  /* 0x0000000000287882 */ /* 0x000fe40000000000 */
[----:B------:R-:W-:Y:S01]  /*1b60*/  UIADD3 UR32, UPT, UPT, UR5, 0xc400, URZ ;  /* 0x0000c40005207890 */ /* 0x000fe2000fffe0ff */
[----:B------:R-:W-:Y:S01]  /*1b70*/  UMOV UR41, 0x10000000 ;  /* 0x1000000000297882 */ /* 0x000fe20000000000 */
[----:B------:R-:W-:Y:S01]  /*1b80*/  UMOV UR25, UR33 ;  /* 0x0000002100197c82 */ /* 0x000fe20008000000 */
[----:B------:R-:W-:Y:S01]  /*1b90*/  UMOV UR28, UR36 ;  /* 0x00000024001c7c82 */ /* 0x000fe20008000000 */
[----:B------:R-:W-:Y:S01]  /*1ba0*/  UMOV UR17, UR33 ;  /* 0x0000002100117c82 */ /* 0x000fe20008000000 */
[----:B------:R-:W-:Y:S01]  /*1bb0*/  UMOV UR19, UR27 ;  /* 0x0000001b00137c82 */ /* 0x000fe20008000000 */
[----:B------:R-:W-:Y:S01]  /*1bc0*/  UMOV UR20, UR36 ;  /* 0x0000002400147c82 */ /* 0x000fe20008000000 */
[----:B------:R-:W-:-:S02]  /*1bd0*/  UMOV UR13, UR36 ;  /* 0x00000024000d7c82 */ /* 0x000fc40008000000 */
[----:B------:R-:W-:Y:S01]  /*1be0*/  UTMALDG.3D.MULTICAST [UR32], [UR38], UR7, desc[UR40] ;  /* 0x00002820260073b4 */ /* 0x000fe20008011807 */
[----:B------:R-:W-:Y:S01]  /*1bf0*/  UMOV UR9, UR33 ;  /* 0x0000002100097c82 */ /* 0x000fe20008000000 */
[----:B------:R-:W-:Y:S01]  /*1c00*/  UMOV UR4, UR14 ;  /* 0x0000000e00047c82 */ /* 0x000fe20008000000 */
[----:B------:R-:W-:Y:S01]  /*1c10*/  UTMALDG.3D [UR24], [UR22], desc[UR40] ;  /* 0x00002818160075b4 */ /* 0x000fe20008011000 */
[----:B------:R-:W-:Y:S01]  /*1c20*/  UTMALDG.3D [UR16], [UR22], desc[UR40] ;  /* 0x00002810160075b4 */ /* 0x000fe20008011000 */
[----:B------:R3:W-:Y:S02]  /*1c30*/  UTMALDG.4D.MULTICAST [UR8], [UR30], UR7, desc[UR40] ;  /* 0x000028081e0073b4 */ /* 0x0007e40008019807 */
[----:B---3--:R-:W-:-:S04]  /*1c40*/  UIADD3 UR12, UPT, UPT, UR12, 0x1, URZ ;  /* 0x000000010c0c7890 */ /* 0x008fc8000fffe0ff */
[----:B------:R-:W-:-:S09]  /*1c50*/  UISETP.NE.AND UP0, UPT, UR12, UR29, UPT ;  /* 0x0000001d0c00728c */ /* 0x000fd2000bf05270 */
[----:B--2---:R-:W-:Y:S05]  /*1c60*/  BRA.U UP0, `(.L_x_28) ;  /* 0xfffffffd00547547 */ /* 0x004fea000b83ffff */
.L_x_25:
[----:B------:R-:W-:Y:S01]  /*1c70*/  LEA R3, R11, UR6, 0x3 ;  /* 0x000000060b037c11 */ /* 0x000fe2000f8e18ff */
[----:B------:R-:W-:Y:S01]  /*1c80*/  @!P1 SYNCS.ARRIVE.TRANS64.A1T0 RZ, [UR6+0x58], RZ ;  /* 0x000058ffffff99a7 */ /* 0x000fe20008100006 */
[----:B-1----:R-:W-:Y:S01]  /*1c90*/  SHF.L.U32 R0, R10, 0x1f, RZ ;  /* 0x0000001f0a007819 */ /* 0x002fe200000006ff */
[----:B------:R-:W-:-:S03]  /*1ca0*/  NOP ;  /* 0x0000000000007918 */ /* 0x000fc60000000000 */
[----:B------:R-:W1:Y:S01]  /*1cb0*/  SYNCS.PHASECHK.TRANS64.TRYWAIT P0, [R3+URZ+0x60], R0 ;  /* 0x00006000030075a7 */ /* 0x000e6200080011ff */
[----:B------:R-:W-:Y:S01]  /*1cc0*/  LEA R5, R11, UR6, 0x4 ;  /* 0x000000060b057c11 */ /* 0x000fe2000f8e20ff */
[----:B-1----:R-:W-:Y:S06]  /*1cd0*/  @!P0 BRA `(.L_x_29) ;  /* 0x000000d400108947 */ /* 0x002fec0003800000 */
.L_x_176:
[----:B------:R-:W2:Y:S01]  /*1ce0*/  LDS.128 R4, [R5+0xc0] ;  /* 0x0000c00005047984 */ /* 0x000ea20000000c00 */
[----:B------:R-:W-:Y:S01]  /*1cf0*/  @!PT LDS RZ, [RZ] ;  /* 0x00000000fffff984 */ /* 0x000fe20000000800 */
[----:B------:R-:W-:Y:S01]  /*1d00*/  @!PT LDS RZ, [RZ] ;  /* 0x00000000fffff984 */ /* 0x000fe20000000800 */
[----:B------:R-:W-:Y:S01]  /*1d10*/  @!PT LDS RZ, [RZ] ;  /* 0x00000000fffff984 */ /* 0x000fe20000000800 */
[----:B------:R-:W-:Y:S01]  /*1d20*/  @!PT LDS RZ, [RZ] ;  /* 0x00000000fffff984 */ /* 0x000fe20000000800 */
[----:B------:R1:W-:Y:S06]  /*1d30*/  MEMBAR.ALL.CTA ;  /* 0x0000000000007992 */ /* 0x0003ec0000008000 */
[----:B-1----:R-:W1:Y:S01]  /*1d40*/  FENCE.VIEW.ASYNC.S ;  /* 0x00000000000073c6 */ /* 0x002e620000000000 */
[----:B--2---:R-:W-:-:S13]  /*1d50*/  LOP3.LUT P0, RZ, R6, 0x1, RZ, 0xc0, !PT ;  /* 0x0000000106ff7812 */ /* 0x004fda000780c0ff */
[----:B-1----:R-:W-:Y:S01]  /*1d60*/  VOTEU.ANY UP1, P0 ;  /* 0x0000000000ff7886 */ /* 0x002fe20000020100 */
[----:B------:R-:W-:-:S13]  /*1d70*/  PLOP3.LUT P0, PT, PT, PT, UP1, 0x80, 0x8 ;  /* 0x000000000008781c */ /* 0x000fda0003f0f018 */
[----:B------:R-:W-:Y:S02]  /*1d80*/  @P0 LOP3.LUT R0, R5, 0xffff, RZ, 0xc0, !PT ;  /* 0x0000ffff05000812 */ /* 0x000fe400078ec0ff */
[----:B------:R-:W-:Y:S02]  /*1d90*/  @P0 MOV R2, R4 ;  /* 0x0000000400020202 */ /* 0x000fe40000000f00 */
[----:B------:R-:W-:Y:S01]  /*1da0*/  @P0 R2UR UR5, R0 ;  /* 0x00000000000502ca */ /* 0x000fe200000e0000 */
[----:B------:R-:W-:Y:S01]  /*1db0*/  VIADD R0, R3, 0x70 ;  /* 0x0000007003007836 */ /* 0x000fe20000000000 */
[----:B------:R-:W-:Y:S02]  /*1dc0*/  @P0 SHF.R.U32.HI R4, RZ, 0x10, R5 ;  /* 0x00000010ff040819 */ /* 0x000fe40000011605 */
[----:B------:R-:W-:Y:S02]  /*1dd0*/  @P0 R2UR UR7, R2 ;  /* 0x00000000020702ca */ /* 0x000fe400000e0000 */
[----:B------:R-:W-:-:S02]  /*1de0*/  PRMT R0, RZ, 0x654, R0 ;  /* 0x00000654ff007816 */ /* 0x000fc40000000000 */
[----:B------:R-:W-:Y:S02]  /*1df0*/  @P0 R2UR UR4, R4 ;  /* 0x00000000040402ca */ /* 0x000fe400000e0000 */
[----:B------:R1:W-:Y:S03]  /*1e00*/  SYNCS.ARRIVE.TRANS64.RED.A1T0 RZ, [R0+URZ], RZ ;  /* 0x000000ff00ff79a7 */ /* 0x0003e600081004ff */
[----:B------:R-:W-:-:S04]  /*1e10*/  @UP1 UMOV UR37, UR5 ;  /* 0x0000000500251c82 */ /* 0x000fc80008000000 */
[----:B------:R-:W-:-:S04]  /*1e20*/  @UP1 UMOV UR42, UR7 ;  /* 0x00000007002a1c82 */ /* 0x000fc80008000000 */
[----:B------:R-:W-:Y:S01]  /*1e30*/  @UP1 UMOV UR36, UR4 ;  /* 0x0000000400241c82 */ /* 0x000fe20008000000 */
[----:B------:R-:W-:Y:S05]  /*1e40*/  BRA.U !UP4, `(.L_x_30) ;  /* 0x000000010cd07547 */ /* 0x000fea000b800000 */
[----:B------:R-:W4:Y:S01]  /*1e50*/  LDCU.128 UR16, c[0x0][0xd10] ;  /* 0x0001a200ff1077ac */ /* 0x000f220008000c00 */
[----:B------:R-:W2:Y:S01]  /*1e60*/  LDCU UR11, c[0x0][0xd20] ;  /* 0x0001a400ff0b77ac */ /* 0x000ea20008000800 */
[----:B------:R-:W3:Y:S01]  /*1e70*/  LDCU UR20, c[0x0][0xd0c] ;  /* 0x0001a180ff1477ac */ /* 0x000ee20008000800 */
[----:B------:R-:W1:Y:S01]  /*1e80*/  LDCU.64 UR8, c[0x0][0xd28] ;  /* 0x0001a500ff0877ac */ /* 0x000e620008000a00 */
[----:B----4-:R-:W-:Y:S02]  /*1e90*/  UIMAD.WIDE.U32 UR12, UR43, UR19, URZ ;  /* 0x000000132b0c72a5 */ /* 0x010fe4000f8e00ff */
[----:B------:R-:W-:Y:S02]  /*1ea0*/  UIMAD.WIDE.U32 UR4, UR47, UR16, URZ ;  /* 0x000000102f0472a5 */ /* 0x000fe4000f8e00ff */
[----:B------:R-:W-:Y:S02]  /*1eb0*/  UISETP.NE.AND UP0, UPT, UR18, 0x1, UPT ;  /* 0x000000011200788c */ /* 0x000fe4000bf05270 */
[----:B------:R-:W-:Y:S01]  /*1ec0*/  UIMAD.WIDE.U32 UR24, UR37, UR19, URZ ;  /* 0x00000013251872a5 */ /* 0x000fe2000f8e00ff */
[----:B------:R-:W-:-:S02]  /*1ed0*/  UMOV UR12, UR13 ;  /* 0x0000000d000c7c82 */ /* 0x000fc40008000000 */
[----:B------:R-:W-:Y:S01]  /*1ee0*/  UMOV UR4, UR5 ;  /* 0x0000000500047c82 */ /* 0x000fe20008000000 */
[----:B--2---:R-:W-:Y:S02]  /*1ef0*/  USHF.R.U32.HI UR12, URZ, UR11, UR12 ;  /* 0x0000000bff0c7299 */ /* 0x004fe4000801160c */
[----:B---3--:R-:W-:Y:S02]  /*1f00*/  UISETP.NE.AND UP2, UPT, UR20, 0x1, UPT ;  /* 0x000000011400788c */ /* 0x008fe4000bf45270 */
[----:B------:R-:W-:Y:S02]  /*1f10*/  USHF.R.U32.HI UR4, URZ, UR17, UR4 ;  /* 0x00000011ff047299 */ /* 0x000fe40008011604 */
[----:B------:R-:W-:Y:S02]  /*1f20*/  USEL UR5, UR43, UR12, !UP0 ;  /* 0x0000000c2b057287 */ /* 0x000fe4000c000000 */
[----:B------:R-:W-:Y:S02]  /*1f30*/  USEL UR7, UR47, UR4, !UP2 ;  /* 0x000000042f077287 */ /* 0x000fe4000d000000 */
[----:B-1----:R-:W-:Y:S01]  /*1f40*/  UIMAD.WIDE.U32 UR12, UR5, UR8, URZ ;  /* 0x00000008050c72a5 */ /* 0x002fe2000f8e00ff */
[----:B------:R-:W-:Y:S01]  /*1f50*/  UMOV UR4, UR25 ;  /* 0x0000001900047c82 */ /* 0x000fe20008000000 */
[----:B------:R-:W-:-:S02]  /*1f60*/  UIMAD.WIDE.U32 UR24, UR7, UR8, URZ ;  /* 0x00000008071872a5 */ /* 0x000fc4000f8e00ff */
[----:B------:R-:W-:-:S03]  /*1f70*/  UIMAD.WIDE.U32 UR22, UR42, UR16, URZ ;  /* 0x000000102a1672a5 */ /* 0x000fc6000f8e00ff */
[----:B------:R-:W-:Y:S01]  /*1f80*/  UMOV UR12, UR13 ;  /* 0x0000000d000c7c82 */ /* 0x000fe20008000000 */
[----:B------:R-:W-:Y:S02]  /*1f90*/  USHF.R.U32.HI UR4, URZ, UR11, UR4 ;  /* 0x0000000bff047299 */ /* 0x000fe40008011604 */
[----:B------:R-:W-:Y:S01]  /*1fa0*/  @UP3 USHF.R.U32.HI UR5, URZ, UR9, UR12 ;  /* 0x00000009ff053299 */ /* 0x000fe2000801160c */
[----:B------:R-:W-:Y:S01]  /*1fb0*/  UMOV UR11, UR25 ;  /* 0x00000019000b7c82 */ /* 0x000fe20008000000 */
[----:B------:R-:W-:Y:S01]  /*1fc0*/  UMOV UR22, UR23 ;  /* 0x0000001700167c82 */ /* 0x000fe20008000000 */
[----:B------:R-:W-:Y:S02]  /*1fd0*/  @UP3 USHF.R.U32.HI UR7, URZ, UR9, UR11 ;  /* 0x00000009ff073299 */ /* 0x000fe4000801160b */
[----:B------:R-:W-:Y:S02]  /*1fe0*/  USHF.R.U32.HI UR17, URZ, UR17, UR22 ;  /* 0x00000011ff117299 */ /* 0x000fe40008011616 */
[----:B------:R-:W-:-:S02]  /*1ff0*/  USEL UR4, UR37, UR4, !UP0 ;  /* 0x0000000425047287 */ /* 0x000fc4000c000000 */
[----:B------:R-:W-:Y:S02]  /*2000*/  UIMAD UR11, UR44, UR5, URZ ;  /* 0x000000052c0b72a4 */ /* 0x000fe4000f8e02ff */
[----:B------:R-:W-:Y:S02]  /*2010*/  USEL UR5, UR42, UR17, !UP2 ;  /* 0x000000112a057287 */ /* 0x000fe4000d000000 */
[----:B------:R-:W-:Y:S02]  /*2020*/  UIMAD UR16, UR44, UR7, URZ ;  /* 0x000000072c1072a4 */ /* 0x000fe4000f8e02ff */
[----:B------:R-:W-:Y:S02]  /*2030*/  UISETP.GE.AND UP0, UPT, UR4, UR11, UPT ;  /* 0x0000000b0400728c */ /* 0x000fe4000bf06270 */
[----:B------:R-:W-:Y:S02]  /*2040*/  UIMAD.WIDE.U32 UR12, UR4, UR8, URZ ;  /* 0x00000008040c72a5 */ /* 0x000fe4000f8e00ff */
[----:B------:R-:W-:-:S02]  /*2050*/  UISETP.GE.OR UP0, UPT, UR5, UR16, UP0 ;  /* 0x000000100500728c */ /* 0x000fc40008706670 */
[----:B------:R-:W-:Y:S02]  /*2060*/  UIMAD.WIDE.U32 UR16, UR5, UR8, URZ ;  /* 0x00000008051072a5 */ /* 0x000fe4000f8e00ff */
[----:B------:R-:W-:Y:S01]  /*2070*/  UIADD3 UR12, UPT, UPT, -UR4, URZ, URZ ;  /* 0x000000ff040c7290 */ /* 0x000fe2000fffe1ff */
[----:B------:R-:W-:Y:S01]  /*2080*/  UMOV UR11, UR13 ;  /* 0x0000000d000b7c82 */ /* 0x000fe20008000000 */
[----:B------:R-:W-:Y:S02]  /*2090*/  UIADD3 UR13, UPT, UPT, -UR5, URZ, URZ ;  /* 0x000000ff050d7290 */ /* 0x000fe4000fffe1ff */
        /* <DEDUP_REMOVED lines=15> */
.L_x_30:
[----:B------:R-:W2:Y:S02]  /*2190*/  LDCU UR4, c[0x0][0xd30] ;  /* 0x0001a600ff0477ac */ /* 0x000ea40008000800 */
[----:B--2---:R-:W-:-:S09]  /*21a0*/  UISETP.NE.AND UP0, UPT, UR4, 0x1, UPT ;  /* 0x000000010400788c */ /* 0x004fd2000bf05270 */
[----:B------:R-:W-:Y:S05]  /*21b0*/  BRA.U UP0, `(.L_x_31) ;  /* 0x0000000100447547 */ /* 0x000fea000b800000 */
[----:B------:R-:W2:Y:S01]  /*21c0*/  LDCU.128 UR16, c[0x0][0xd10] ;  /* 0x0001a200ff1077ac */ /* 0x000ea20008000c00 */
[----:B------:R-:W1:Y:S01]  /*21d0*/  LDCU UR11, c[0x0][0xd0c] ;  /* 0x0001a180ff0b77ac */ /* 0x000e620008000800 */
[----:B------:R-:W3:Y:S01]  /*21e0*/  LDCU UR12, c[0x0][0xd20] ;  /* 0x0001a400ff0c77ac */ /* 0x000ee20008000800 */
[----:B--2---:R-:W-:Y:S02]  /*21f0*/  UIMAD.WIDE.U32 UR8, UR42, UR16, URZ ;  /* 0x000000102a0872a5 */ /* 0x004fe4000f8e00ff */
[----:B------:R-:W-:Y:S02]  /*2200*/  UIMAD.WIDE.U32 UR4, UR37, UR19, URZ ;  /* 0x00000013250472a5 */ /* 0x000fe4000f8e00ff */
[----:B-1----:R-:W-:Y:S02]  /*2210*/  UISETP.NE.AND UP2, UPT, UR11, 0x1, UPT ;  /* 0x000000010b00788c */ /* 0x002fe4000bf45270 */
[----:B------:R-:W-:Y:S01]  /*2220*/  UISETP.NE.AND UP0, UPT, UR18, 0x1, UPT ;  /* 0x000000011200788c */ /* 0x000fe2000bf05270 */
[----:B------:R-:W-:-:S02]  /*2230*/  UMOV UR7, UR9 ;  /* 0x0000000900077c82 */ /* 0x000fc40008000000 */
[----:B------:R-:W-:Y:S01]  /*2240*/  UMOV UR4, UR5 ;  /* 0x0000000500047c82 */ /* 0x000fe20008000000 */
[----:B------:R-:W-:Y:S02]  /*2250*/  USHF.R.U32.HI UR7, URZ, UR17, UR7 ;  /* 0x00000011ff077299 */ /* 0x000fe40008011607 */
[----:B---3--:R-:W-:Y:S02]  /*2260*/  USHF.R.U32.HI UR4, URZ, UR12, UR4 ;  /* 0x0000000cff047299 */ /* 0x008fe40008011604 */
[----:B------:R-:W-:Y:S02]  /*2270*/  USEL UR5, UR42, UR7, !UP2 ;  /* 0x000000072a057287 */ /* 0x000fe4000d000000 */
[----:B------:R-:W-:-:S04]  /*2280*/  USEL UR4, UR37, UR4, !UP0 ;  /* 0x0000000425047287 */ /* 0x000fc8000c000000 */
[----:B------:R-:W-:Y:S02]  /*2290*/  UIADD3 UR7, UPT, UPT, UR5, -UR4, URZ ;  /* 0x8000000405077290 */ /* 0x000fe4000fffe0ff */
[----:B------:R-:W-:Y:S02]  /*22a0*/  UIADD3 UR4, UPT, UPT, -UR5, UR4, URZ ;  /* 0x0000000405047290 */ /* 0x000fe4000fffe1ff */
[----:B------:R-:W-:Y:S02]  /*22b0*/  UIMAD UR37, UR7, UR18, UR37 ;  /* 0x00000012072572a4 */ /* 0x000fe4000f8e0225 */
[----:B------:R-:W-:-:S12]  /*22c0*/  UIMAD UR42, UR4, UR11, UR42 ;  /* 0x0000000b042a72a4 */ /* 0x000fd8000f8e022a */
.L_x_31:
[----:B------:R-:W-:Y:S01]  /*22d0*/  VIADD R11, R11, 0x1 ;  /* 0x000000010b0b7836 */ /* 0x000fe20000000000 */
[----:B------:R-:W-:Y:S01]  /*22e0*/  PLOP3.LUT P1, PT, PT, PT, PT, 0x80, 0x8 ;  /* 0x000000000008781c */ /* 0x000fe20003f2f070 */
[----:B------:R-:W-:Y:S02]  /*22f0*/  UIADD3 UR27, UPT, UPT, UR37, UR45, URZ ;  /* 0x0000002d251b7290 */ /* 0x000fe4000fffe0ff */
[----:B------:R-:W-:Y:S01]  /*2300*/  UIADD3 UR11, UPT, UPT, UR42, UR51, URZ ;  /* 0x000000332a0b7290 */ /* 0x000fe2000fffe0ff */
[----:B------:R-:W-:-:S04]  /*2310*/  ISETP.NE.AND P0, PT, R11, 0x2, PT ;  /* 0x000000020b00780c */ /* 0x000fc80003f05270 */
[----:B------:R-:W-:Y:S02]  /*2320*/  SEL R3, RZ, 0x1, P0 ;  /* 0x00000001ff037807 */ /* 0x000fe40000000000 */
[----:B------:R-:W-:Y:S02]  /*2330*/  SEL R11, R11, RZ, P0 ;  /* 0x000000ff0b0b7207 */ /* 0x000fe40000000000 */
[----:B------:R-:W-:Y:S01]  /*2340*/  LOP3.LUT R10, R10, R3, RZ, 0x3c, !PT ;  /* 0x000000030a0a7212 */ /* 0x000fe200078e3cff */
[----:B------:R-:W-:Y:S06]  /*2350*/  BRA.U UP1, `(.L_x_32) ;  /* 0xfffffff501107547 */ /* 0x000fec000b83ffff */
[----:B------:R-:W-:Y:S01]  /*2360*/  UIADD3 UR6, UPT, UPT, UR6, 0x10, URZ ;  /* 0x0000001006067890 */ /* 0x000fe2000fffe0ff */
[----:B------:R-:W-:-:S03]  /*2370*/  SHF.L.U32 R3, R12, 0x1f, RZ ;  /* 0x0000001f0c037819 */ /* 0x000fc600000006ff */
[----:B------:R-:W-:-:S09]  /*2380*/  ULEA UR4, UR14, UR6, 0x3 ;  /* 0x000000060e047291 */ /* 0x000fd2000f8e18ff */
[----:B------:R-:W2:Y:S02]  /*2390*/  SYNCS.PHASECHK.TRANS64.TRYWAIT P0, [UR4], R3 ;  /* 0x00000003ff0075a7 */ /* 0x000ea40008001104 */
[----:B--2---:R-:W-:Y:S05]  /*23a0*/  @!P0 BRA `(.L_x_33) ;  /* 0x000000cc00708947 */ /* 0x004fea0003800000 */
.L_x_178:
[----:B------:R-:W-:-:S04]  /*23b0*/  UIADD3 UR4, UPT, UPT, UR14, 0x1, URZ ;  /* 0x000000010e047890 */ /* 0x000fc8000fffe0ff */
[----:B------:R-:W-:-:S04]  /*23c0*/  UISETP.NE.AND UP0, UPT, UR4, 0x2, UPT ;  /* 0x000000020400788c */ /* 0x000fc8000bf05270 */
[----:B------:R-:W-:Y:S02]  /*23d0*/  USEL UR5, URZ, 0x1, UP0 ;  /* 0x00000001ff057887 */ /* 0x000fe40008000000 */
[----:B------:R-:W-:-:S04]  /*23e0*/  USEL UR4, UR4, URZ, UP0 ;  /* 0x000000ff04047287 */ /* 0x000fc80008000000 */
[----:B------:R-:W-:Y:S01]  /*23f0*/  ULEA UR4, UR4, UR6, 0x3 ;  /* 0x0000000604047291 */ /* 0x000fe2000f8e18ff */
[----:B-1----:R-:W-:-:S04]  /*2400*/  LOP3.LUT R3, R12, UR5, RZ, 0x3c, !PT ;  /* 0x000000050c037c12 */ /* 0x002fc8000f8e3cff */
[----:B------:R-:W-:Y:S01]  /*2410*/  SHF.L.U32 R3, R3, 0x1f, RZ ;  /* 0x0000001f03037819 */ /* 0x000fe200000006ff */
[----:B------:R-:W-:-:S07]  /*2420*/  IMAD.U32 R0, RZ, RZ, UR4 ;  /* 0x00000004ff007e24 */ /* 0x000fce000f8e00ff */
.L_x_34:
[----:B-1----:R1:W2:Y:S02]  /*2430*/  SYNCS.PHASECHK.TRANS64.TRYWAIT P0, [R0+URZ], R3 ;  /* 0x00000003000075a7 */ /* 0x0022a400080011ff */
[----:B--2---:R-:W-:Y:S05]  /*2440*/  @!P0 NANOSLEEP.SYNCS 0x989680 ;  /* 0x009896800000895d */ /* 0x004fea0003900000 */
[----:B------:R-:W2:Y:S02]  /*2450*/  @!P0 SYNCS.PHASECHK.TRANS64 P0, [R0+URZ], R3 ;  /* 0x00000003000085a7 */ /* 0x000ea400080010ff */
[----:B--234-:R-:W-:Y:S05]  /*2460*/  @P0 EXIT ;  /* 0x000000000000094d */ /* 0x01cfea0003800000 */
[----:B------:R-:W-:Y:S05]  /*2470*/  BRA `(.L_x_34) ;  /* 0xfffffffc00ec7947 */ /* 0x000fea000383ffff */
.L_x_22:
[----:B------:R-:W-:-:S04]  /*2480*/  UISETP.NE.AND UP0, UPT, UR46, URZ, UPT ;  /* 0x000000ff2e00728c */ /* 0x000fc8000bf05270 */
[----:B------:R-:W-:-:S09]  /*2490*/  UISETP.NE.OR UP0, UPT, UR20, 0x1, UP0 ;  /* 0x000000011400788c */ /* 0x000fd20008705670 */
[----:B------:R-:W-:Y:S05]  /*24a0*/  BRA.U UP0, `(.L_x_35) ;  /* 0x0000000500487547 */ /* 0x000fea000b800000 */
[----:B------:R-:W-:Y:S01]  /*24b0*/  ISETP.GE.U32.AND P2, PT, R2, 0x2, PT ;  /* 0x000000020200780c */ /* 0x000fe20003f46070 */
[----:B------:R-:W-:Y:S01]  /*24c0*/  IMAD.MOV.U32 R12, RZ, RZ, 0x1 ;  /* 0x00000001ff0c7424 */ /* 0x000fe200078e00ff */
[----:B------:R-:W-:Y:S02]  /*24d0*/  CS2R R10, SRZ ;  /* 0x00000000000a7805 */ /* 0x000fe4000001ff00 */
[----:B------:R-:W-:Y:S01]  /*24e0*/  CS2R R8, SRZ ;  /* 0x0000000000087805 */ /* 0x000fe2000001ff00 */
[----:B------:R-:W-:Y:S01]  /*24f0*/  UMOV UR6, 0x400 ;  /* 0x0000040000067882 */ /* 0x000fe20000000000 */
[----:B------:R-:W-:Y:S01]  /*2500*/  UMOV UR5, URZ ;  /* 0x000000ff00057c82 */ /* 0x000fe20008000000 */
[----:B------:R-:W-:-:S12]  /*2510*/  ULEA UR6, UR46, UR6, 0x18 ;  /* 0x000000062e067291 */ /* 0x000fd8000f8ec0ff */
.L_x_39:
[----:B------:R-:W-:Y:S02]  /*2520*/  LEA R0, R8, UR6, 0x3 ;  /* 0x0000000608007c11 */ /* 0x000fe4000f8e18ff */
[----:B------:R-:W-:-:S03]  /*2530*/  SHF.L.U32 R5, R9, 0x1f, RZ ;  /* 0x0000001f09057819 */ /* 0x000fc600000006ff */
[----:B------:R-:W-:Y:S01]  /*2540*/  VIADD R4, R0, 0xa0 ;  /* 0x000000a000047836 */ /* 0x000fe20000000000 */
[----:B------:R-:W1:Y:S02]  /*2550*/  SYNCS.PHASECHK.TRANS64.TRYWAIT P0, [R0+URZ+0x90], R5 ;  /* 0x00009005000075a7 */ /* 0x000e6400080011ff */
[----:B-1----:R-:W-:Y:S05]  /*2560*/  @!P0 BRA `(.L_x_36) ;  /* 0x000000cc00188947 */ /* 0x002fea0003800000 */
.L_x_179:
[----:B------:R-:W-:Y:S01]  /*2570*/  ULEA UR4, UR5, UR6, 0x3 ;  /* 0x0000000605047291 */ /* 0x000fe2000f8e18ff */
[----:B------:R-:W-:Y:S02]  /*2580*/  PRMT R4, RZ, 0x654, R4 ;  /* 0x00000654ff047816 */ /* 0x000fe40000000004 */
[----:B-1----:R-:W-:Y:S01]  /*2590*/  SHF.L.U32 R5, R12, 0x1f, RZ ;  /* 0x0000001f0c057819 */ /* 0x002fe200000006ff */
[----:B------:R-:W-:Y:S01]  /*25a0*/  UIADD3 UR7, UPT, UPT, UR4, 0x60, URZ ;  /* 0x0000006004077890 */ /* 0x000fe2000fffe0ff */
[----:B------:R1:W-:Y:S05]  /*25b0*/  SYNCS.ARRIVE.TRANS64.RED.A1T0 RZ, [R4+URZ], RZ ;  /* 0x000000ff04ff79a7 */ /* 0x0003ea00081004ff */
[----:B------:R-:W-:Y:S01]  /*25c0*/  IMAD.U32 R7, RZ, RZ, UR7 ;  /* 0x00000007ff077e24 */ /* 0x000fe2000f8e00ff */
[----:B------:R-:W2:Y:S04]  /*25d0*/  SYNCS.PHASECHK.TRANS64.TRYWAIT P0, [UR4+0x70], R5 ;  /* 0x00007005ff0075a7 */ /* 0x000ea80008001104 */
[----:B------:R-:W-:Y:S01]  /*25e0*/  PRMT R6, R2, 0x654, R7 ;  /* 0x0000065402067816 */ /* 0x000fe20000000007 */
[----:B-1----:R-:W-:Y:S01]  /*25f0*/  @!P2 IMAD.MOV.U32 R4, RZ, RZ, 0x10 ;  /* 0x00000010ff04a424 */ /* 0x002fe200078e00ff */
[----:B--2---:R-:W-:Y:S06]  /*2600*/  @!P0 BRA `(.L_x_37) ;  /* 0x000000cc00048947 */ /* 0x004fec0003800000 */
.L_x_181:
[----:B------:R-:W-:Y:S01]  /*2610*/  ULEA UR8, UR5, UR6, 0x4 ;  /* 0x0000000605087291 */ /* 0x000fe2000f8e20ff */
[----:B------:R-:W-:Y:S01]  /*2620*/  SEL R3, R6, R3, !P2 ;  /* 0x0000000306037207 */ /* 0x000fe20005000000 */
[----:B------:R-:W-:Y:S01]  /*2630*/  UIADD3 UR9, UPT, UPT, UR4, 0x60, URZ ;  /* 0x0000006004097890 */ /* 0x000fe2000fffe0ff */
[----:B-1----:R-:W-:Y:S01]  /*2640*/  LEA R0, R11, UR6, 0x3 ;  /* 0x000000060b007c11 */ /* 0x002fe2000f8e18ff */
[----:B------:R-:W-:Y:S01]  /*2650*/  UIADD3 UR8, UPT, UPT, UR8, 0xc0, URZ ;  /* 0x000000c008087890 */ /* 0x000fe2000fffe0ff */
[----:B------:R-:W-:Y:S01]  /*2660*/  SHF.L.U32 R5, R10, 0x1f, RZ ;  /* 0x0000001f0a057819 */ /* 0x000fe200000006ff */
[----:B------:R1:W-:Y:S01]  /*2670*/  @!P2 SYNCS.ARRIVE.TRANS64.RED RZ, [R3+URZ], R4 ;  /* 0x0000000403ffa9a7 */ /* 0x0003e200080004ff */
[----:B------:R-:W-:Y:S01]  /*2680*/  UIADD3 UR4, UPT, UPT, UR5, 0x1, URZ ;  /* 0x0000000105047890 */ /* 0x000fe2000fffe0ff */
[----:B------:R-:W-:-:S03]  /*2690*/  VIADD R8, R8, 0x1 ;  /* 0x0000000108087836 */ /* 0x000fc60000000000 */
[----:B------:R-:W-:Y:S02]  /*26a0*/  UISETP.NE.AND UP0, UPT, UR4, 0x2, UPT ;  /* 0x000000020400788c */ /* 0x000fe4000bf05270 */
[----:B------:R-:W-:Y:S06]  /*26b0*/  UGETNEXTWORKID.BROADCAST [UR8], [UR9] ;  /* 0x00000000080073ca */ /* 0x000fec0008000100 */
[----:B------:R-:W-:Y:S01]  /*26c0*/  USEL UR7, URZ, 0x1, UP0 ;  /* 0x00000001ff077887 */ /* 0x000fe20008000000 */
[----:B------:R-:W-:Y:S01]  /*26d0*/  ISETP.NE.AND P0, PT, R8, 0x2, PT ;  /* 0x000000020800780c */ /* 0x000fe20003f05270 */
[----:B------:R-:W-:Y:S01]  /*26e0*/  USEL UR5, UR4, URZ, UP0 ;  /* 0x000000ff04057287 */ /* 0x000fe20008000000 */
[----:B------:R-:W2:Y:S03]  /*26f0*/  SYNCS.PHASECHK.TRANS64.TRYWAIT P1, [R0+URZ+0x60], R5 ;  /* 0x00006005000075a7 */ /* 0x000ea600080211ff */
[----:B------:R-:W-:Y:S01]  /*2700*/  LOP3.LUT R12, R12, UR7, RZ, 0x3c, !PT ;  /* 0x000000070c0c7c12 */ /* 0x000fe2000f8e3cff */
[----:B-12---:R-:W-:Y:S07]  /*2710*/  @!P1 BRA `(.L_x_38) ;  /* 0x000000c800d89947 */ /* 0x006fee0003800000 */
.L_x_182:
[C---:B------:R-:W-:Y:S01]  /*2720*/  LEA R4, R11.reuse, UR6, 0x4 ;  /* 0x000000060b047c11 */ /* 0x040fe2000f8e20ff */
[----:B-1----:R-:W-:Y:S01]  /*2730*/  VIADD R0, R0, 0x70 ;  /* 0x0000007000007836 */ /* 0x002fe20000000000 */
[----:B------:R-:W-:Y:S01]  /*2740*/  SEL R8, R8, RZ, P0 ;  /* 0x000000ff08087207 */ /* 0x000fe20000000000 */
[----:B------:R-:W-:-:S03]  /*2750*/  VIADD R11, R11, 0x1 ;  /* 0x000000010b0b7836 */ /* 0x000fc60000000000 */
[----:B------:R-:W1:Y:S01]  /*2760*/  LDS.128 R4, [R4+0xc0] ;  /* 0x0000c00004047984 */ /* 0x000e620000000c00 */
[----:B------:R-:W-:Y:S02]  /*2770*/  PRMT R0, RZ, 0x654, R0 ;  /* 0x00000654ff007816 */ /* 0x000fe40000000000 */
[C---:B------:R-:W-:Y:S01]  /*2780*/  ISETP.NE.AND P1, PT, R11.reuse, 0x2, PT ;  /* 0x000000020b00780c */ /* 0x040fe20003f25270 */
[----:B------:R-:W-:Y:S01]  /*2790*/  @!PT LDS RZ, [RZ] ;  /* 0x00000000fffff984 */ /* 0x000fe20000000800 */
[----:B------:R-:W-:Y:S01]  /*27a0*/  @!PT LDS RZ, [RZ] ;  /* 0x00000000fffff984 */ /* 0x000fe20000000800 */
[----:B------:R-:W-:Y:S01]  /*27b0*/  @!PT LDS RZ, [RZ] ;  /* 0x00000000fffff984 */ /* 0x000fe20000000800 */
[----:B------:R-:W-:Y:S01]  /*27c0*/  @!PT LDS RZ, [RZ] ;  /* 0x00000000fffff984 */ /* 0x000fe20000000800 */
[----:B------:R2:W-:Y:S06]  /*27d0*/  MEMBAR.ALL.CTA ;  /* 0x0000000000007992 */ /* 0x0005ec0000008000 */
[----:B--2---:R-:W2:Y:S01]  /*27e0*/  FENCE.VIEW.ASYNC.S ;  /* 0x00000000000073c6 */ /* 0x004ea20000000000 */
[----:B------:R-:W-:Y:S01]  /*27f0*/  SEL R11, R11, RZ, P1 ;  /* 0x000000ff0b0b7207 */ /* 0x000fe20000800000 */
[----:B--2---:R2:W-:Y:S01]  /*2800*/  SYNCS.ARRIVE.TRANS64.RED.A1T0 RZ, [R0+URZ], RZ ;  /* 0x000000ff00ff79a7 */ /* 0x0045e200081004ff */
[----:B-1----:R-:W-:-:S02]  /*2810*/  LOP3.LUT P3, RZ, R6, 0x1, RZ, 0xc0, !PT ;  /* 0x0000000106ff7812 */ /* 0x002fc4000786c0ff */
[----:B------:R-:W-:-:S04]  /*2820*/  SEL R5, RZ, 0x1, P1 ;  /* 0x00000001ff057807 */ /* 0x000fc80000800000 */
[----:B------:R-:W-:Y:S02]  /*2830*/  LOP3.LUT R10, R10, R5, RZ, 0x3c, !PT ;  /* 0x000000050a0a7212 */ /* 0x000fe400078e3cff */
[----:B--2---:R-:W-:-:S04]  /*2840*/  SEL R0, RZ, 0x1, P0 ;  /* 0x00000001ff007807 */ /* 0x004fc80000000000 */
[----:B------:R-:W-:Y:S01]  /*2850*/  LOP3.LUT R9, R9, R0, RZ, 0x3c, !PT ;  /* 0x0000000009097212 */ /* 0x000fe200078e3cff */
[----:B------:R-:W-:Y:S06]  /*2860*/  @P3 BRA `(.L_x_39) ;  /* 0xfffffffc002c3947 */ /* 0x000fec000383ffff */
[----:B------:R-:W-:Y:S01]  /*2870*/  ULEA UR4, UR5, UR6, 0x3 ;  /* 0x0000000605047291 */ /* 0x000fe2000f8e18ff */
[----:B------:R-:W-:-:S08]  /*2880*/  SHF.L.U32 R3, R12, 0x1f, RZ ;  /* 0x0000001f0c037819 */ /* 0x000fd000000006ff */
[----:B------:R-:W1:Y:S02]  /*2890*/  SYNCS.PHASECHK.TRANS64 P0, [UR4+0x70], R3 ;  /* 0x00007003ff0075a7 */ /* 0x000e640008001004 */
[----:B-1----:R-:W-:Y:S05]  /*28a0*/  @P0 BRA `(.L_x_40) ;  /* 0x0000000000080947 */ /* 0x002fea0003800000 */
[----:B------:R-:W1:Y:S02]  /*28b0*/  SYNCS.PHASECHK.TRANS64.TRYWAIT P0, [UR4+0x70], R3 ;  /* 0x00007003ff0075a7 */ /* 0x000e640008001104 */
[----:B-1----:R-:W-:Y:S05]  /*28c0*/  @!P0 BRA `(.L_x_41) ;  /* 0x000000c800808947 */ /* 0x002fea0003800000 */
.L_x_40:
[----:B------:R-:W-:-:S04]  /*28d0*/  UIADD3 UR7, UPT, UPT, UR5, 0x1, URZ ;  /* 0x0000000105077890 */ /* 0x000fc8000fffe0ff */
[----:B------:R-:W-:-:S04]  /*28e0*/  UISETP.NE.AND UP0, UPT, UR7, 0x2, UPT ;  /* 0x000000020700788c */ /* 0x000fc8000bf05270 */
[----:B------:R-:W-:Y:S02]  /*28f0*/  USEL UR8, URZ, 0x1, UP0 ;  /* 0x00000001ff087887 */ /* 0x000fe40008000000 */
[----:B------:R-:W-:-:S04]  /*2900*/  USEL UR7, UR7, URZ, UP0 ;  /* 0x000000ff07077287 */ /* 0x000fc80008000000 */
[----:B------:R-:W-:Y:S01]  /*2910*/  ULEA UR7, UR7, UR6, 0x3 ;  /* 0x0000000607077291 */ /* 0x000fe2000f8e18ff */
[----:B-1----:R-:W-:-:S04]  /*2920*/  LOP3.LUT R3, R12, UR8, RZ, 0x3c, !PT ;  /* 0x000000080c037c12 */ /* 0x002fc8000f8e3cff */
[----:B------:R-:W-:-:S04]  /*2930*/  SHF.L.U32 R0, R3, 0x1f, RZ ;  /* 0x0000001f03007819 */ /* 0x000fc800000006ff */
[----:B------:R-:W1:Y:S02]  /*2940*/  SYNCS.PHASECHK.TRANS64 P0, [UR7+0x70], R0 ;  /* 0x00007000ff0075a7 */ /* 0x000e640008001007 */
[----:B-1----:R-:W-:Y:S05]  /*2950*/  @P0 EXIT ;  /* 0x000000000000094d */ /* 0x002fea0003800000 */
[----:B------:R-:W-:Y:S02]  /*2960*/  SHF.L.U32 R3, R3, 0x1f, RZ ;  /* 0x0000001f03037819 */ /* 0x000fe400000006ff */
[----:B------:R-:W-:-:S07]  /*2970*/  MOV R0, UR7 ;  /* 0x0000000700007c02 */ /* 0x000fce0008000f00 */
.L_x_42:
[----:B-1----:R1:W2:Y:S02]  /*2980*/  SYNCS.PHASECHK.TRANS64.TRYWAIT P0, [R0+URZ+0x70], R3 ;  /* 0x00007003000075a7 */ /* 0x0022a400080011ff */
[----:B--2---:R-:W-:Y:S05]  /*2990*/  @!P0 NANOSLEEP.SYNCS 0x989680 ;  /* 0x009896800000895d */ /* 0x004fea0003900000 */
[----:B------:R-:W2:Y:S02]  /*29a0*/  @!P0 SYNCS.PHASECHK.TRANS64 P0, [R0+URZ+0x70], R3 ;  /* 0x00007003000085a7 */ /* 0x000ea400080010ff */
[----:B--2---:R-:W-:Y:S05]  /*29b0*/  @P0 EXIT ;  /* 0x000000000000094d */ /* 0x004fea0003800000 */
[----:B------:R-:W-:Y:S05]  /*29c0*/  BRA `(.L_x_42) ;  /* 0xfffffffc00ec7947 */ /* 0x000fea000383ffff */
.L_x_35:
[----:B------:R-:W-:Y:S05]  /*29d0*/  BRA.U UP5, `(.L_x_43) ;  /* 0x0000000d05847547 */ /* 0x000fea000b800000 */
[----:B------:R-:W-:Y:S01]  /*29e0*/  UMOV UR4, 0x40 ;  /* 0x0000004000047882 */ /* 0x000fe20000000000 */
[----:B------:R-:W-:Y:S01]  /*29f0*/  NOP ;  /* 0x0000000000007918 */ /* 0x000fe20000000000 */
[----:B------:R-:W-:Y:S01]  /*2a00*/  ULEA UR5, UR46, UR4, 0x18 ;  /* 0x000000042e057291 */ /* 0x000fe2000f8ec0ff */
[----:B------:R-:W-:Y:S02]  /*2a10*/  UMOV UR6, 0x400 ;  /* 0x0000040000067882 */ /* 0x000fe40000000000 */
[----:B------:R-:W-:-:S06]  /*2a20*/  ULEA UR6, UR46, UR6, 0x18 ;  /* 0x000000062e067291 */ /* 0x000fcc000f8ec0ff */
[----:B------:R-:W1:Y:S02]  /*2a30*/  LDS.U8 R0, [UR5+0x1c] ;  /* 0x00001c05ff007984 */ /* 0x000e640008000000 */
[----:B-1----:R-:W-:-:S13]  /*2a40*/  ISETP.NE.AND P0, PT, R0, RZ, PT ;  /* 0x000000ff0000720c */ /* 0x002fda0003f05270 */
[----:B------:R-:W-:Y:S05]  /*2a50*/  @P0 BRA `(.L_x_44) ;  /* 0x0000000000580947 */ /* 0x000fea0003800000 */
[----:B------:R-:W-:-:S13]  /*2a60*/  ELECT P0, URZ, PT ;  /* 0x0000000000ff782f */ /* 0x000fda0003800000 */
[----:B------:R-:W-:Y:S05]  /*2a70*/  @!P0 BRA `(.L_x_45) ;  /* 0x0000000000608947 */ /* 0x000fea0003800000 */
[----:B------:R-:W-:Y:S01]  /*2a80*/  UMOV UR4, 0x10 ;  /* 0x0000001000047882 */ /* 0x000fe20000000000 */
[----:B------:R-:W-:Y:S01]  /*2a90*/  HFMA2 R0, -RZ, RZ, 0, 5.9604644775390625e-08 ;  /* 0x00000001ff007431 */ /* 0x000fe200000001ff */
[----:B------:R-:W-:-:S03]  /*2aa0*/  MOV R2, 0xffff ;  /* 0x0000ffff00027802 */ /* 0x000fc60000000f00 */
[----:B------:R-:W-:Y:S04]  /*2ab0*/  DEPBAR.LE SB1, 0x36 ;  /* 0x00009d800000791a */ /* 0x000fe80000000000 */
[----:B------:R-:W1:Y:S02]  /*2ac0*/  UTCATOMSWS.FIND_AND_SET.ALIGN UP0, UR4, UR4 ;  /* 0x00000004000475e3 */ /* 0x000e640008000800 */
[----:B-1----:R-:W-:Y:S01]  /*2ad0*/  MOV R5, UR4 ;  /* 0x0000000400057c02 */ /* 0x002fe20008000f00 */
[----:B------:R-:W-:Y:S06]  /*2ae0*/  BRA.U UP0, `(.L_x_46) ;  /* 0x0000000100187547 */ /* 0x000fec000b800000 */
.L_x_47:
[----:B------:R-:W-:Y:S05]  /*2af0*/  NANOSLEEP 0x64 ;  /* 0x000000640000795d */ /* 0x000fea0003800000 */
[----:B------:R-:W-:-:S05]  /*2b00*/  UMOV UR4, 0x10 ;  /* 0x0000001000047882 */ /* 0x000fca0000000000 */
[----:B------:R-:W-:Y:S04]  /*2b10*/  DEPBAR.LE SB1, 0x36 ;  /* 0x00009d800000791a */ /* 0x000fe80000000000 */
[----:B------:R-:W1:Y:S02]  /*2b20*/  UTCATOMSWS.FIND_AND_SET.ALIGN UP0, UR4, UR4 ;  /* 0x00000004000475e3 */ /* 0x000e640008000800 */
[----:B-1----:R-:W-:Y:S01]  /*2b30*/  MOV R5, UR4 ;  /* 0x0000000400057c02 */ /* 0x002fe20008000f00 */
[----:B------:R-:W-:Y:S05]  /*2b40*/  BRA.U !UP0, `(.L_x_47) ;  /* 0xfffffffd08e87547 */ /* 0x000fea000b83ffff */
.L_x_46:
[-C--:B------:R-:W-:Y:S02]  /*2b50*/  SHF.L.U32 R2, R2, R5.reuse, RZ ;  /* 0x0000000502027219 */ /* 0x080fe400000006ff */
[----:B------:R-:W-:Y:S01]  /*2b60*/  SHF.L.U32 R0, R0, R5, RZ ;  /* 0x0000000500007219 */ /* 0x000fe200000006ff */
[----:B------:R-:W-:Y:S02]  /*2b70*/  IMAD.SHL.U32 R5, R5, 0x20, RZ ;  /* 0x0000002005057824 */ /* 0x000fe400078e00ff */
[----:B------:R1:W-:Y:S04]  /*2b80*/  ATOMS.OR RZ, [UR5+0x14], R2 ;  /* 0x00001402ffff798c */ /* 0x0003e8000b000005 */
[----:B------:R1:W-:Y:S04]  /*2b90*/  ATOMS.OR RZ, [UR5+0x18], R0 ;  /* 0x00001800ffff798c */ /* 0x0003e8000b000005 */
[----:B------:R1:W-:Y:S01]  /*2ba0*/  STS [UR6+0xe0], R5 ;  /* 0x0000e005ff007988 */ /* 0x0003e20008000806 */
[----:B------:R-:W-:Y:S05]  /*2bb0*/  BRA `(.L_x_45) ;  /* 0x0000000000107947 */ /* 0x000fea0003800000 */
.L_x_44:
[----:B------:R-:W-:Y:S02]  /*2bc0*/  MOV R0, 0xffffffff ;  /* 0xffffffff00007802 */ /* 0x000fe40000000f00 */
[----:B------:R-:W-:-:S03]  /*2bd0*/  MOV R4, 0x2c00 ;  /* 0x00002c0000047802 */ /* 0x000fc60000000f00 */
[----:B------:R1:W-:Y:S04]  /*2be0*/  STS [UR6+0xe0], R0 ;  /* 0x0000e000ff007988 */ /* 0x0003e80008000806 */
[----:B-1---5:R-:W-:Y:S05]  /*2bf0*/  CALL.REL.NOINC `($__internal_1_$__cuda_sm10x_tcgen05_guardrail_trap_phase_invalid_during_alloc) ;  /* 0x000000d0001c7944 */ /* 0x022fea0003c00000 */
.L_x_45:
[----:B------:R-:W-:Y:S05]  /*2c00*/  WARPSYNC.ALL ;  /* 0x0000000000007948 */ /* 0x000fea0003800000 */
[----:B------:R-:W2:Y:S01]  /*2c10*/  S2UR UR13, SR_CgaCtaId ;  /* 0x00000000000d79c3 */ /* 0x000ea20000008800 */
[----:B------:R-:W-:Y:S01]  /*2c20*/  UMOV UR4, 0x400 ;  /* 0x0000040000047882 */ /* 0x000fe20000000000 */
[----:B------:R-:W-:-:S06]  /*2c30*/  NOP ;  /* 0x0000000000007918 */ /* 0x000fcc0000000000 */
[----:B------:R-:W-:Y:S06]  /*2c40*/  BAR.ARV 0x6, 0xa0 ;  /* 0x0182800000007b1d */ /* 0x000fec0000002000 */
[----:B------:R-:W-:Y:S01]  /*2c50*/  UISETP.LT.AND UP0, UPT, UR45, 0x1, UPT ;  /* 0x000000012d00788c */ /* 0x000fe2000bf01270 */
[----:B------:R-:W-:Y:S01]  /*2c60*/  LOP3.LUT R3, R3, 0xffff, RZ, 0xc0, !PT ;  /* 0x0000ffff03037812 */ /* 0x000fe200078ec0ff */
[----:B------:R-:W3:Y:S01]  /*2c70*/  LDCU UR10, c[0x0][0x38c] ;  /* 0x00007180ff0a77ac */ /* 0x000ee20008000800 */
[----:B------:R-:W-:Y:S02]  /*2c80*/  IMAD.MOV.U32 R9, RZ, RZ, RZ ;  /* 0x000000ffff097224 */ /* 0x000fe400078e00ff */
[----:B------:R-:W-:Y:S01]  /*2c90*/  R2UR UR38, R3 ;  /* 0x00000000032672ca */ /* 0x000fe200000e0000 */
[----:B------:R-:W-:Y:S01]  /*2ca0*/  IMAD.MOV.U32 R8, RZ, RZ, 0x1 ;  /* 0x00000001ff087424 */ /* 0x000fe200078e00ff */
[----:B-1----:R-:W-:Y:S01]  /*2cb0*/  CS2R R2, SRZ ;  /* 0x0000000000027805 */ /* 0x002fe2000001ff00 */
[----:B------:R-:W-:Y:S01]  /*2cc0*/  UMOV UR26, URZ ;  /* 0x000000ff001a7c82 */ /* 0x000fe20008000000 */
[----:B--2---:R-:W-:-:S02]  /*2cd0*/  ULEA UR13, UR13, UR4, 0x18 ;  /* 0x000000040d0d7291 */ /* 0x004fc4000f8ec0ff */
[----:B------:R-:W-:Y:S02]  /*2ce0*/  USEL UR4, UR45, 0x1, !UP0 ;  /* 0x000000012d047887 */ /* 0x000fe4000c000000 */
[----:B------:R-:W-:Y:S02]  /*2cf0*/  UIADD3 UR6, UPT, UPT, UR13, 0xc400, URZ ;  /* 0x0000c4000d067890 */ /* 0x000fe4000fffe0ff */
[----:B------:R-:W-:Y:S02]  /*2d00*/  UIADD3 UR7, UPT, UPT, UR13, 0x34400, URZ ;  /* 0x000344000d077890 */ /* 0x000fe4000fffe0ff */
[----:B------:R-:W-:Y:S01]  /*2d10*/  USHF.R.U32.HI UR6, URZ, 0x4, UR6 ;  /* 0x00000004ff067899 */ /* 0x000fe20008011606 */
[----:B------:R-:W1:Y:S01]  /*2d20*/  LDS R0, [UR13+0xe0] ;  /* 0x0000e00dff007984 */ /* 0x000e620008000800 */
[----:B------:R-:W-:Y:S02]  /*2d30*/  UIADD3 UR42, UPT, UPT, -UR4, URZ, URZ ;  /* 0x000000ff042a7290 */ /* 0x000fe4000fffe1ff */
[----:B------:R-:W-:-:S02]  /*2d40*/  UIADD3 UR5, UPT, UPT, UR13, 0x14400, URZ ;  /* 0x000144000d057890 */ /* 0x000fc4000fffe0ff */
[----:B------:R-:W-:Y:S02]  /*2d50*/  USHF.R.U32.HI UR4, URZ, 0x4, UR7 ;  /* 0x00000004ff047899 */ /* 0x000fe40008011607 */
[----:B------:R-:W-:Y:S02]  /*2d60*/  ULOP3.LUT UR6, UR6, 0x3fff, URZ, 0xc0, !UPT ;  /* 0x00003fff06067892 */ /* 0x000fe4000f8ec0ff */
[----:B------:R-:W-:Y:S02]  /*2d70*/  USHF.R.U32.HI UR5, URZ, 0x4, UR5 ;  /* 0x00000004ff057899 */ /* 0x000fe40008011605 */
[----:B------:R-:W-:Y:S02]  /*2d80*/  ULOP3.LUT UR39, UR6, 0x10000, URZ, 0xfc, !UPT ;  /* 0x0001000006277892 */ /* 0x000fe4000f8efcff */
[----:B------:R-:W-:Y:S02]  /*2d90*/  ULOP3.LUT UR5, UR5, 0x3fff, URZ, 0xc0, !UPT ;  /* 0x00003fff05057892 */ /* 0x000fe4000f8ec0ff */
[----:B------:R-:W-:-:S02]  /*2da0*/  ULOP3.LUT UR4, UR4, 0x3fff, URZ, 0xc0, !UPT ;  /* 0x00003fff04047892 */ /* 0x000fc4000f8ec0ff */
[----:B------:R-:W-:Y:S02]  /*2db0*/  ULOP3.LUT UR40, UR5, 0x10000, URZ, 0xfc, !UPT ;  /* 0x0001000005287892 */ /* 0x000fe4000f8efcff */
[----:B------:R-:W-:Y:S02]  /*2dc0*/  ULOP3.LUT UR41, UR4, 0x10000, URZ, 0xfc, !UPT ;  /* 0x0001000004297892 */ /* 0x000fe4000f8efcff */
[----:B------:R-:W-:Y:S02]  /*2dd0*/  UIADD3 UR43, UPT, UPT, UR13, 0x80, URZ ;  /* 0x000000800d2b7890 */ /* 0x000fe4000fffe0ff */
[----:B---3--:R-:W-:Y:S01]  /*2de0*/  UISETP.GE.AND UP3, UPT, UR10, 0x1, UPT ;  /* 0x000000010a00788c */ /* 0x008fe2000bf66270 */
[----:B-1----:R-:W-:Y:S01]  /*2df0*/  R2UR UR29, R0 ;  /* 0x00000000001d72ca */ /* 0x002fe200000e0000 */
[----:B------:R-:W-:-:S05]  /*2e00*/  IMAD.MOV.U32 R0, RZ, RZ, 0x840 ;  /* 0x00000840ff007424 */ /* 0x000fca00078e00ff */
[C---:B------:R-:W-:Y:S02]  /*2e10*/  R2UR UR8, R0.reuse ;  /* 0x00000000000872ca */ /* 0x040fe400000e0000 */
[----:B------:R-:W-:-:S05]  /*2e20*/  R2UR UR6, R0 ;  /* 0x00000000000672ca */ /* 0x000fca00000e0000 */
[----:B------:R-:W-:Y:S02]  /*2e30*/  ULOP3.LUT UR7, UR29, 0x1, URZ, 0xc0, !UPT ;  /* 0x000000011d077892 */ /* 0x000fe4000f8ec0ff */
[----:B------:R-:W-:Y:S02]  /*2e40*/  UIADD3 UR36, UPT, UPT, UR29, 0x1e1, URZ ;  /* 0x000001e11d247890 */ /* 0x000fe4000fffe0ff */
[----:B------:R-:W-:Y:S02]  /*2e50*/  ULOP3.LUT UR9, UR7, 0x14, URZ, 0xfc, !UPT ;  /* 0x0000001407097892 */ /* 0x000fe4000f8efcff */
[----:B------:R-:W-:Y:S01]  /*2e60*/  UIADD3 UR34, UPT, UPT, UR29, 0x1e3, URZ ;  /* 0x000001e31d227890 */ /* 0x000fe2000fffe0ff */
[----:B------:R-:W-:Y:S01]  /*2e70*/  R2UR UR7, R0 ;  /* 0x00000000000772ca */ /* 0x000fe200000e0000 */
[----:B------:R-:W-:Y:S02]  /*2e80*/  ULOP3.LUT UR5, UR36, 0x1, URZ, 0xc0, !UPT ;  /* 0x0000000124057892 */ /* 0x000fe4000f8ec0ff */
[----:B------:R-:W-:-:S02]  /*2e90*/  ULOP3.LUT UR4, UR34, 0x1, URZ, 0xc0, !UPT ;  /* 0x0000000122047892 */ /* 0x000fc4000f8ec0ff */
[----:B------:R-:W-:Y:S02]  /*2ea0*/  UPRMT UR33, UR9, 0x5410, UR8 ;  /* 0x0000541009217896 */ /* 0x000fe40008000008 */
[----:B------:R-:W-:Y:S02]  /*2eb0*/  UIADD3 UR32, UPT, UPT, UR29, 0x1e0, URZ ;  /* 0x000001e01d207890 */ /* 0x000fe4000fffe0ff */
[----:B------:R-:W-:Y:S02]  /*2ec0*/  ULOP3.LUT UR30, UR29, 0xfffffffe, URZ, 0xc0, !UPT ;  /* 0xfffffffe1d1e7892 */ /* 0x000fe4000f8ec0ff */
[----:B------:R-:W-:Y:S02]  /*2ed0*/  ULOP3.LUT UR5, UR5, 0x14, URZ, 0xfc, !UPT ;  /* 0x0000001405057892 */ /* 0x000fe4000f8efcff */
[----:B------:R-:W-:Y:S02]  /*2ee0*/  ULOP3.LUT UR4, UR4, 0x14, URZ, 0xfc, !UPT ;  /* 0x0000001404047892 */ /* 0x000fe4000f8efcff */
[----:B------:R-:W-:-:S02]  /*2ef0*/  ULOP3.LUT UR32, UR32, 0xfffffffe, URZ, 0xc0, !UPT ;  /* 0xfffffffe20207892 */ /* 0x000fc4000f8ec0ff */
[----:B------:R-:W-:Y:S02]  /*2f00*/  ULOP3.LUT UR36, UR36, 0xfffffffe, URZ, 0xc0, !UPT ;  /* 0xfffffffe24247892 */ /* 0x000fe4000f8ec0ff */
[----:B------:R-:W-:Y:S02]  /*2f10*/  UIADD3 UR30, UPT, UPT, UR30, 0x1e2, URZ ;  /* 0x000001e21e1e7890 */ /* 0x000fe4000fffe0ff */
[----:B------:R-:W-:Y:S02]  /*2f20*/  ULOP3.LUT UR34, UR34, 0xfffffffe, URZ, 0xc0, !UPT ;  /* 0xfffffffe22227892 */ /* 0x000fe4000f8ec0ff */
[----:B------:R-:W-:Y:S02]  /*2f30*/  UPRMT UR37, UR5, 0x5410, UR7 ;  /* 0x0000541005257896 */ /* 0x000fe40008000007 */
[----:B------:R-:W-:Y:S01]  /*2f40*/  UPRMT UR35, UR4, 0x5410, UR6 ;  /* 0x0000541004237896 */ /* 0x000fe20008000006 */
[----:B------:R-:W-:-:S11]  /*2f50*/  UMOV UR31, UR33 ;  /* 0x00000021001f7c82 */ /* 0x000fd60008000000 */
.L_x_55:
[----:B------:R-:W-:Y:S02]  /*2f60*/  LEA R0, R9, UR13, 0x3 ;  /* 0x0000000d09007c11 */ /* 0x000fe4000f8e18ff */
[----:B------:R-:W-:Y:S02]  /*2f70*/  SHF.L.U32 R5, R3, 0x1f, RZ ;  /* 0x0000001f03057819 */ /* 0x000fe400000006ff */
[----:B------:R-:W-:Y:S02]  /*2f80*/  LEA R6, R9, UR13, 0x4 ;  /* 0x0000000d09067c11 */ /* 0x000fe4000f8e20ff */
[----:B-1----:R-:W1:Y:S02]  /*2f90*/  SYNCS.PHASECHK.TRANS64.TRYWAIT P0, [R0+URZ+0x60], R5 ;  /* 0x00006005000075a7 */ /* 0x002e6400080011ff */
[----:B-123--:R-:W-:Y:S05]  /*2fa0*/  @!P0 BRA `(.L_x_48) ;  /* 0x000000c000e08947 */ /* 0x00efea0003800000 */
.L_x_184:
[----:B-1----:R-:W1:Y:S01]  /*2fb0*/  LDS.128 R4, [R6+0xc0] ;  /* 0x0000c00006047984 */ /* 0x002e620000000c00 */
[----:B------:R-:W-:Y:S02]  /*2fc0*/  VIADD R0, R0, 0x70 ;  /* 0x0000007000007836 */ /* 0x000fe40000000000 */
[----:B------:R-:W-:Y:S01]  /*2fd0*/  VIADD R9, R9, 0x1 ;  /* 0x0000000109097836 */ /* 0x000fe20000000000 */
[----:B------:R-:W-:Y:S01]  /*2fe0*/  @!PT LDS RZ, [RZ] ;  /* 0x00000000fffff984 */ /* 0x000fe20000000800 */
[----:B------:R-:W-:Y:S01]  /*2ff0*/  @!PT LDS RZ, [RZ] ;  /* 0x00000000fffff984 */ /* 0x000fe20000000800 */
[----:B------:R-:W-:Y:S01]  /*3000*/  @!PT LDS RZ, [RZ] ;  /* 0x00000000fffff984 */ /* 0x000fe20000000800 */
[----:B------:R-:W-:Y:S01]  /*3010*/  @!PT LDS RZ, [RZ] ;  /* 0x00000000fffff984 */ /* 0x000fe20000000800 */
[----:B------:R2:W-:Y:S06]  /*3020*/  MEMBAR.ALL.CTA ;  /* 0x0000000000007992 */ /* 0x0005ec0000008000 */
[----:B--2---:R-:W2:Y:S01]  /*3030*/  FENCE.VIEW.ASYNC.S ;  /* 0x00000000000073c6 */ /* 0x004ea20000000000 */
[----:B------:R-:W-:-:S04]  /*3040*/  PRMT R0, RZ, 0x654, R0 ;  /* 0x00000654ff007816 */ /* 0x000fc80000000000 */
[----:B--2---:R2:W-:Y:S01]  /*3050*/  SYNCS.ARRIVE.TRANS64.RED.A1T0 RZ, [R0+URZ], RZ ;  /* 0x000000ff00ff79a7 */ /* 0x0045e200081004ff */
[----:B-1----:R-:W-:Y:S02]  /*3060*/  LOP3.LUT P1, RZ, R6, 0x1, RZ, 0xc0, !PT ;  /* 0x0000000106ff7812 */ /* 0x002fe4000782c0ff */
[----:B------:R-:W-:Y:S01]  /*3070*/  LOP3.LUT R4, R8, 0x1, RZ, 0x3c, !PT ;  /* 0x0000000108047812 */ /* 0x000fe200078e3cff */
[----:B--2---:R-:W-:Y:S10]  /*3080*/  BRA.U !UP3, `(.L_x_49) ;  /* 0x000000050b007547 */ /* 0x004ff4000b800000 */
[----:B------:R-:W-:Y:S01]  /*3090*/  ULEA UR4, UR26, UR13, 0x3 ;  /* 0x0000000d1a047291 */ /* 0x000fe2000f8e18ff */
[----:B------:R-:W-:Y:S01]  /*30a0*/  SHF.L.U32 R0, R2, 0x1f, RZ ;  /* 0x0000001f02007819 */ /* 0x000fe200000006ff */
[----:B------:R-:W-:Y:S01]  /*30b0*/  UMOV UR23, URZ ;  /* 0x000000ff00177c82 */ /* 0x000fe20008000000 */
[----:B------:R-:W-:Y:S01]  /*30c0*/  R2UR UR22, R4 ;  /* 0x00000000041672ca */ /* 0x000fe200000e0000 */
[----:B------:R-:W-:Y:S01]  /*30d0*/  UMOV UR25, 0x1 ;  /* 0x0000000100197882 */ /* 0x000fe20000000000 */
[----:B------:R-:W-:Y:S01]  /*30e0*/  UMOV UR27, UR42 ;  /* 0x0000002a001b7c82 */ /* 0x000fe20008000000 */
[----:B------:R-:W-:Y:S01]  /*30f0*/  UMOV UR24, UR45 ;  /* 0x0000002d00187c82 */ /* 0x000fe20008000000 */
[----:B------:R-:W-:Y:S02]  /*3100*/  UMOV UR12, UR26 ;  /* 0x0000001a000c7c82 */ /* 0x000fe40008000000 */
[----:B------:R1:W2:Y:S07]  /*3110*/  SYNCS.PHASECHK.TRANS64.TRYWAIT P2, [UR4], R0 ;  /* 0x00000000ff0075a7 */ /* 0x0002ae0008041104 */
[----:B------:R-:W-:-:S12]  /*3120*/  UIMAD UR22, UR22, 0xe0, UR29 ;  /* 0x000000e0161678a4 */ /* 0x000fd8000f8e021d */
.L_x_54:
[----:B------:R-:W-:Y:S02]  /*3130*/  UIADD3 UR27, UPT, UPT, UR27, 0x1, URZ ;  /* 0x000000011b1b7890 */ /* 0x000fe4000fffe0ff */
[----:B---3--:R-:W-:Y:S02]  /*3140*/  ULEA UR8, UR12, UR13, 0x3 ;  /* 0x0000000d0c087291 */ /* 0x008fe4000f8e18ff */
[----:B------:R-:W-:Y:S01]  /*3150*/  UISETP.NE.AND UP2, UPT, UR27, URZ, UPT ;  /* 0x000000ff1b00728c */ /* 0x000fe2000bf45270 */
[----:B--2---:R-:W-:Y:S10]  /*3160*/  @P2 BRA `(.L_x_50) ;  /* 0x00000000000c2947 */ /* 0x004ff40003800000 */
[----:B------:R-:W-:Y:S04]  /*3170*/  SHF.L.U32 R5, R2, 0x1f, RZ ;  /* 0x0000001f02057819 */ /* 0x000fe800000006ff */
[----:B------:R-:W2:Y:S02]  /*3180*/  SYNCS.PHASECHK.TRANS64.TRYWAIT P0, [UR8], R5 ;  /* 0x00000005ff0075a7 */ /* 0x000ea40008001108 */
[----:B--2---:R-:W-:Y:S05]  /*3190*/  @!P0 BRA `(.L_x_51) ;  /* 0x000000c000788947 */ /* 0x004fea0003800000 */
.L_x_50:
[----:B------:R-:W-:Y:S01]  /*31a0*/  UISETP.NE.AND UP0, UPT, UR24, 0x1, UPT ;  /* 0x000000011800788c */ /* 0x000fe2000bf05270 */
[----:B------:R-:W-:Y:S01]  /*31b0*/  PLOP3.LUT P2, PT, PT, PT, PT, 0x80, 0x8 ;  /* 0x000000000008781c */ /* 0x000fe20003f4f070 */
[----:B------:R-:W-:Y:S02]  /*31c0*/  UIADD3 UR4, UPT, UPT, UR12, 0x1, URZ ;  /* 0x000000010c047890 */ /* 0x000fe4000fffe0ff */
[----:B------:R-:W-:Y:S02]  /*31d0*/  ULEA UR6, UR12, UR41, 0x7 ;  /* 0x000000290c067291 */ /* 0x000fe4000f8e38ff */
[----:B------:R-:W-:Y:S01]  /*31e0*/  UISETP.NE.AND UP1, UPT, UR4, 0x2, UPT ;  /* 0x000000020400788c */ /* 0x000fe2000bf25270 */
[----:B------:R-:W-:Y:S01]  /*31f0*/  PLOP3.LUT P0, PT, PT, PT, UP0, 0x80, 0x8 ;  /* 0x000000000008781c */ /* 0x000fe20003f0f008 */
[----:B------:R-:W-:Y:S02]  /*3200*/  UMOV UR7, 0x4008 ;  /* 0x0000400800077882 */ /* 0x000fe40000000000 */
[----:B------:R-:W-:Y:S02]  /*3210*/  USEL UR5, URZ, 0x1, UP1 ;  /* 0x00000001ff057887 */ /* 0x000fe40008800000 */
[----:B------:R-:W-:Y:S04]  /*3220*/  USEL UR26, UR4, URZ, UP1 ;  /* 0x000000ff041a7287 */ /* 0x000fe80008800000 */
[----:B------:R-:W-:Y:S01]  /*3230*/  @UP0 ULEA UR4, UR26, UR13, 0x3 ;  /* 0x0000000d1a040291 */ /* 0x000fe2000f8e18ff */
[----:B------:R-:W-:Y:S01]  /*3240*/  LOP3.LUT R2, R2, UR5, RZ, 0x3c, !PT ;  /* 0x0000000502027c12 */ /* 0x000fe2000f8e3cff */
[----:B------:R-:W-:Y:S03]  /*3250*/  UISETP.NE.AND UP0, UPT, UR25, 0x1, UPT ;  /* 0x000000011900788c */ /* 0x000fe6000bf05270 */
[----:B-1----:R-:W-:Y:S04]  /*3260*/  @P0 SHF.L.U32 R0, R2, 0x1f, RZ ;  /* 0x0000001f02000819 */ /* 0x002fe800000006ff */
[----:B------:R1:W2:Y:S01]  /*3270*/  @P0 SYNCS.PHASECHK.TRANS64.TRYWAIT P2, [UR4], R0 ;  /* 0x00000000ff0005a7 */ /* 0x0002a20008041104 */
[----:B------:R1:W-:Y:S01]  /*3280*/  UTCCP.T.S.128dp128bit tmem[UR29+0x1e0], gdesc[UR6] ;  /* 0x0001e0061d0079e7 */ /* 0x0003e20008180000 */
[----:B------:R-:W-:Y:S05]  /*3290*/  BRA.U UP0, `(.L_x_52) ;  /* 0x00000001000c7547 */ /* 0x000fea000b800000 */
[----:B------:R-:W-:Y:S04]  /*32a0*/  SHF.L.U32 R5, R8, 0x1f, RZ ;  /* 0x0000001f08057819 */ /* 0x000fe800000006ff */
[----:B------:R-:W3:Y:S02]  /*32b0*/  SYNCS.PHASECHK.TRANS64.TRYWAIT P0, [UR13+0x88], R5 ;  /* 0x00008805ff0075a7 */ /* 0x000ee4000800110d */
[----:B---3--:R-:W-:Y:S05]  /*32c0*/  @!P0 BRA `(.L_x_53) ;  /* 0x000000c000448947 */ /* 0x008fea0003800000 */
.L_x_52:
[----:B-1----:R-:W-:Y:S02]  /*32d0*/  ULEA UR6, UR12, UR40, 0xc ;  /* 0x000000280c067291 */ /* 0x002fe4000f8e60ff */
[----:B------:R-:W-:Y:S02]  /*32e0*/  ULEA UR4, UR12, UR39, 0xa ;  /* 0x000000270c047291 */ /* 0x000fe4000f8e50ff */
[----:B------:R-:W-:Y:S02]  /*32f0*/  UISETP.NE.U32.AND UP0, UPT, UR23, URZ, UPT ;  /* 0x000000ff1700728c */ /* 0x000fe4000bf05070 */
[----:B------:R-:W-:Y:S02]  /*3300*/  UIADD3 UR20, UPT, UPT, UR6, 0x4, URZ ;  /* 0x0000000406147890 */ /* 0x000fe4000fffe0ff */
[----:B------:R-:W-:Y:S02]  /*3310*/  UIADD3 UR18, UPT, UPT, UR4, 0x2, URZ ;  /* 0x0000000204127890 */ /* 0x000fe4000fffe0ff */
[----:B------:R-:W-:Y:S02]  /*3320*/  UIADD3 UR28, UPT, UPT, UR8, 0x10, URZ ;  /* 0x00000010081c7890 */ /* 0x000fe4000fffe0ff */
[----:B------:R-:W-:Y:S02]  /*3330*/  UIADD3 UR16, UPT, UPT, UR6, 0x800, URZ ;  /* 0x0000080006107890 */ /* 0x000fe4000fffe0ff */
[----:B------:R-:W-:Y:S02]  /*3340*/  UIADD3 UR14, UPT, UPT, UR4, 0x4, URZ ;  /* 0x00000004040e7890 */ /* 0x000fe4000fffe0ff */
[----:B------:R-:W-:Y:S02]  /*3350*/  UIADD3 UR10, UPT, UPT, UR6, 0x804, URZ ;  /* 0x00000804060a7890 */ /* 0x000fe4000fffe0ff */
[----:B------:R-:W-:Y:S02]  /*3360*/  UIADD3 UR8, UPT, UPT, UR4, 0x6, URZ ;  /* 0x0000000604087890 */ /* 0x000fe4000fffe0ff */
[----:B------:R-:W-:Y:S02]  /*3370*/  UIADD3 UR25, UPT, UPT, UR25, 0x1, URZ ;  /* 0x0000000119197890 */ /* 0x000fe4000fffe0ff */
[----:B------:R-:W-:Y:S01]  /*3380*/  UIADD3 UR24, UPT, UPT, UR24, -0x1, URZ ;  /* 0xffffffff18187890 */ /* 0x000fe2000fffe0ff */
[----:B------:R-:W-:Y:S01]  /*3390*/  UMOV UR7, 0x40004040 ;  /* 0x4000404000077882 */ /* 0x000fe20000000000 */
[----:B------:R-:W-:Y:S01]  /*33a0*/  UMOV UR5, 0x40004040 ;  /* 0x4000404000057882 */ /* 0x000fe20000000000 */
[----:B------:R-:W-:Y:S01]  /*33b0*/  UMOV UR21, 0x40004040 ;  /* 0x4000404000157882 */ /* 0x000fe20000000000 */
[----:B------:R3:W-:Y:S01]  /*33c0*/  UTCHMMA gdesc[UR4], gdesc[UR6], tmem[UR22], tmem[UR32], idesc[UR33], UP0 ;  /* 0x00ff2006040075ea */ /* 0x0007e20008000016 */
[----:B------:R-:W-:Y:S01]  /*33d0*/  UMOV UR19, 0x40004040 ;  /* 0x4000404000137882 */ /* 0x000fe20000000000 */
[----:B------:R-:W-:Y:S01]  /*33e0*/  UMOV UR17, 0x40004040 ;  /* 0x4000404000117882 */ /* 0x000fe20000000000 */
[----:B------:R3:W-:Y:S01]  /*33f0*/  UTCHMMA gdesc[UR18], gdesc[UR20], tmem[UR22], tmem[UR36], idesc[UR37], UPT ;  /* 0x00ff2414120075ea */ /* 0x0007e2000b800016 */
[----:B------:R-:W-:Y:S01]  /*3400*/  UMOV UR15, 0x40004040 ;  /* 0x40004040000f7882 */ /* 0x000fe20000000000 */
[----:B------:R-:W-:Y:S01]  /*3410*/  UMOV UR11, 0x40004040 ;  /* 0x40004040000b7882 */ /* 0x000fe20000000000 */
[----:B------:R3:W-:Y:S01]  /*3420*/  UTCHMMA gdesc[UR14], gdesc[UR16], tmem[UR22], tmem[UR30], idesc[UR31], UPT ;  /* 0x00ff1e100e0075ea */ /* 0x0007e2000b800016 */
[----:B------:R-:W-:Y:S01]  /*3430*/  UMOV UR9, 0x40004040 ;  /* 0x4000404000097882 */ /* 0x000fe20000000000 */
[----:B------:R-:W-:Y:S01]  /*3440*/  UMOV UR23, 0x1 ;  /* 0x0000000100177882 */ /* 0x000fe20000000000 */
[----:B------:R3:W-:Y:S01]  /*3450*/  UTCHMMA gdesc[UR8], gdesc[UR10], tmem[UR22], tmem[UR34], idesc[UR35], UPT ;  /* 0x00ff220a080075ea */ /* 0x0007e2000b800016 */
[----:B------:R3:W-:Y:S01]  /*3460*/  UTCBAR.MULTICAST [UR28], URZ, UR38 ;  /* 0x000000ff1c0073e9 */ /* 0x0007e20008000826 */
[----:B------:R-:W-:Y:S01]  /*3470*/  UMOV UR12, UR26 ;  /* 0x0000001a000c7c82 */ /* 0x000fe20008000000 */
[----:B------:R-:W-:Y:S05]  /*3480*/  BRA.U UP2, `(.L_x_54) ;  /* 0xfffffffd02287547 */ /* 0x000fea000b83ffff */
.L_x_49:
[C---:B------:R-:W-:Y:S01]  /*3490*/  ISETP.NE.AND P0, PT, R9.reuse, 0x2, PT ;  /* 0x000000020900780c */ /* 0x040fe20003f05270 */
[----:B------:R1:W-:Y:S01]  /*34a0*/  UTCBAR [UR43], URZ ;  /* 0x000000ff2b0073e9 */ /* 0x0003e200080000ff */
[----:B------:R-:W-:Y:S02]  /*34b0*/  IMAD.MOV.U32 R8, RZ, RZ, R4 ;  /* 0x000000ffff087224 */ /* 0x000fe400078e0004 */
[----:B------:R-:W-:Y:S02]  /*34c0*/  SEL R0, RZ, 0x1, P0 ;  /* 0x00000001ff007807 */ /* 0x000fe40000000000 */
[----:B------:R-:W-:Y:S02]  /*34d0*/  SEL R9, R9, RZ, P0 ;  /* 0x000000ff09097207 */ /* 0x000fe40000000000 */
[----:B------:R-:W-:Y:S01]  /*34e0*/  LOP3.LUT R3, R3, R0, RZ, 0x3c, !PT ;  /* 0x0000000003037212 */ /* 0x000fe200078e3cff */
[----:B------:R-:W-:Y:S06]  /*34f0*/  @P1 BRA `(.L_x_55) ;  /* 0xfffffff800981947 */ /* 0x000fec000383ffff */
[----:B---3--:R-:W3:Y:S01]  /*3500*/  S2UR UR6, SR_CgaCtaId ;  /* 0x00000000000679c3 */ /* 0x008ee20000008800 */
[----:B------:R-:W-:Y:S01]  /*3510*/  ELECT P0, URZ, PT ;  /* 0x0000000000ff782f */ /* 0x000fe20003800000 */
[----:B------:R-:W-:Y:S01]  /*3520*/  IMAD.MOV.U32 R0, RZ, RZ, 0x1 ;  /* 0x00000001ff007424 */ /* 0x000fe200078e00ff */
[----:B------:R-:W-:Y:S01]  /*3530*/  UMOV UR4, 0x40 ;  /* 0x0000004000047882 */ /* 0x000fe20000000000 */
[----:B------:R-:W-:-:S04]  /*3540*/  SHF.L.U32 R3, RZ, 0x1f, RZ ;  /* 0x0000001fff037819 */ /* 0x000fc800000006ff */
[----:B------:R-:W-:Y:S01]  /*3550*/  UVIRTCOUNT.DEALLOC.SMPOOL 0x80 ;  /* 0x000000800000784c */ /* 0x000fe20000000000 */
[----:B---3--:R-:W-:-:S09]  /*3560*/  ULEA UR6, UR6, UR4, 0x18 ;  /* 0x0000000406067291 */ /* 0x008fd2000f8ec0ff */
[----:B------:R3:W-:Y:S01]  /*3570*/  @P0 STS.U8 [UR6+0x1c], R0 ;  /* 0x00001c00ff000988 */ /* 0x0007e20008000006 */
[----:B------:R-:W4:Y:S02]  /*3580*/  SYNCS.PHASECHK.TRANS64.TRYWAIT P0, [UR13+0xb0], R3 ;  /* 0x0000b003ff0075a7 */ /* 0x000f24000800110d */
[----:B---34-:R-:W-:Y:S05]  /*3590*/  @!P0 BRA `(.L_x_56) ;  /* 0x000000bc00a88947 */ /* 0x018fea0003800000 */
.L_x_188:
[----:B------:R-:W-:Y:S01]  /*35a0*/  NOP ;  /* 0x0000000000007918 */ /* 0x000fe20000000000 */
[----:B---3--:R-:W3:Y:S01]  /*35b0*/  LDS R0, [UR6+0x14] ;  /* 0x00001406ff007984 */ /* 0x008ee20008000800 */
[----:B------:R-:W-:Y:S01]  /*35c0*/  ULOP3.LUT UR4, UR29, 0xffff, URZ, 0xc0, !UPT ;  /* 0x0000ffff1d047892 */ /* 0x000fe2000f8ec0ff */
[----:B------:R-:W-:Y:S01]  /*35d0*/  UMOV UR5, 0xffff ;  /* 0x0000ffff00057882 */ /* 0x000fe20000000000 */
[----:B------:R-:W-:Y:S02]  /*35e0*/  UMOV UR7, 0x1 ;  /* 0x0000000100077882 */ /* 0x000fe40000000000 */
[----:B------:R-:W-:-:S04]  /*35f0*/  USHF.R.U32.HI UR4, URZ, 0x5, UR4 ;  /* 0x00000005ff047899 */ /* 0x000fc80008011604 */
[----:B------:R-:W-:Y:S02]  /*3600*/  USHF.L.U32 UR5, UR5, UR4, URZ ;  /* 0x0000000405057299 */ /* 0x000fe400080006ff */
[----:B------:R-:W-:-:S04]  /*3610*/  USHF.L.U32 UR4, UR7, UR4, URZ ;  /* 0x0000000407047299 */ /* 0x000fc800080006ff */
[----:B---3--:R-:W-:-:S04]  /*3620*/  LOP3.LUT R0, R0, UR5, RZ, 0xc0, !PT ;  /* 0x0000000500007c12 */ /* 0x008fc8000f8ec0ff */
[----:B------:R-:W-:-:S13]  /*3630*/  ISETP.NE.AND P0, PT, R0, UR5, PT ;  /* 0x0000000500007c0c */ /* 0x000fda000bf05270 */
[----:B------:R-:W-:Y:S05]  /*3640*/  @P0 BRA `(.L_x_57) ;  /* 0x0000000000580947 */ /* 0x000fea0003800000 */
[----:B------:R-:W3:Y:S02]  /*3650*/  LDS R0, [UR6+0x18] ;  /* 0x00001806ff007984 */ /* 0x000ee40008000800 */
[----:B---3--:R-:W-:-:S04]  /*3660*/  LOP3.LUT R0, R0, UR4, RZ, 0xc0, !PT ;  /* 0x0000000400007c12 */ /* 0x008fc8000f8ec0ff */
[----:B------:R-:W-:-:S13]  /*3670*/  ISETP.NE.AND P0, PT, R0, UR4, PT ;  /* 0x0000000400007c0c */ /* 0x000fda000bf05270 */
[----:B------:R-:W-:Y:S05]  /*3680*/  @P0 BRA `(.L_x_58) ;  /* 0x00000000003c0947 */ /* 0x000fea0003800000 */
[----:B------:R-:W3:Y:S01]  /*3690*/  S2R R2, SR_LANEID ;  /* 0x0000000000027919 */ /* 0x000ee20000000000 */
[----:B------:R-:W-:Y:S01]  /*36a0*/  ULOP3.LUT UR5, URZ, UR5, URZ, 0x33, !UPT ;  /* 0x00000005ff057292 */ /* 0x000fe2000f8e33ff */
[----:B------:R-:W-:Y:S01]  /*36b0*/  LOP3.LUT R4, RZ, UR4, RZ, 0x33, !PT ;  /* 0x00000004ff047c12 */ /* 0x000fe2000f8e33ff */
[----:B------:R-:W-:Y:S02]  /*36c0*/  VOTEU.ANY UR4, UPT, PT ;  /* 0x0000000000047886 */ /* 0x000fe400038e0100 */
[----:B------:R-:W-:Y:S01]  /*36d0*/  UFLO.U32 UR4, UR4 ;  /* 0x00000004000472bd */ /* 0x000fe200080e0000 */
[----:B------:R-:W4:Y:S01]  /*36e0*/  REDUX UR7, R4 ;  /* 0x00000000040773c4 */ /* 0x000f220000000000 */
[----:B------:R-:W-:-:S06]  /*36f0*/  IMAD.U32 R0, RZ, RZ, UR5 ;  /* 0x00000005ff007e24 */ /* 0x000fcc000f8e00ff */
[----:B------:R1:W-:Y:S01]  /*3700*/  UTCATOMSWS.AND URZ, UR5 ;  /* 0x0000000500ff79e3 */ /* 0x0003e20008000000 */
[----:B------:R-:W2:Y:S01]  /*3710*/  REDUX UR8, R0 ;  /* 0x00000000000873c4 */ /* 0x000ea20000000000 */
[----:B---3--:R-:W-:Y:S01]  /*3720*/  ISETP.EQ.U32.AND P0, PT, R2, UR4, PT ;  /* 0x0000000402007c0c */ /* 0x008fe2000bf02070 */
[----:B----4-:R-:W-:Y:S01]  /*3730*/  IMAD.U32 R2, RZ, RZ, UR7 ;  /* 0x00000007ff027e24 */ /* 0x010fe2000f8e00ff */
[----:B--2---:R-:W-:-:S11]  /*3740*/  MOV R3, UR8 ;  /* 0x0000000800037c02 */ /* 0x004fd60008000f00 */
[----:B------:R1:W-:Y:S04]  /*3750*/  @P0 ATOMS.AND RZ, [UR6+0x14], R3 ;  /* 0x00001403ffff098c */ /* 0x0003e8000a800006 */
[----:B------:R1:W-:Y:S01]  /*3760*/  @P0 ATOMS.AND RZ, [UR6+0x18], R2 ;  /* 0x00001802ffff098c */ /* 0x0003e2000a800006 */
[----:B------:R-:W-:Y:S05]  /*3770*/  BRA `(.L_x_59) ;  /* 0x0000000000147947 */ /* 0x000fea0003800000 */
.L_x_58:
[----:B------:R-:W-:Y:S02]  /*3780*/  MOV R2, 0x37a0 ;  /* 0x000037a000027802 */ /* 0x000fe40000000f00 */
[----:B-12--5:R-:W-:Y:S05]  /*3790*/  CALL.REL.NOINC `($__internal_0_$__cuda_sm10x_tcgen05_guardrail_trap_col_being_dealloced_not_returned_by_alloc) ;  /* 0x000000c400287944 */ /* 0x026fea0003c00000 */
[----:B------:R-:W-:Y:S05]  /*37a0*/  BRA `(.L_x_59) ;  /* 0x0000000000087947 */ /* 0x000fea0003800000 */
.L_x_57:
[----:B------:R-:W-:Y:S02]  /*37b0*/  MOV R2, 0x37d0 ;  /* 0x000037d000027802 */ /* 0x000fe40000000f00 */
[----:B-12--5:R-:W-:Y:S05]  /*37c0*/  CALL.REL.NOINC `($__internal_2_$__cuda_sm10x_tcgen05_guardrail_trap_unallocated_columns_being_dealloced) ;  /* 0x000000c400347944 */ /* 0x026fea0003c00000 */
.L_x_59:
[----:B------:R-:W-:Y:S01]  /*37d0*/  NOP ;  /* 0x0000000000007918 */ /* 0x000fe20000000000 */
[----:B-1----:R-:W-:Y:S05]  /*37e0*/  EXIT ;  /* 0x000000000000794d */ /* 0x002fea0003800000 */
.L_x_43:
[----:B------:R-:W-:-:S09]  /*37f0*/  UISETP.NE.OR UP0, UPT, UR20, 0x3, !UP1 ;  /* 0x000000031400788c */ /* 0x000fd2000cf05670 */
[----:B------:R-:W-:Y:S05]  /*3800*/  BRA.U UP0, `(.L_x_60) ;  /* 0x00000029004c7547 */ /* 0x000fea000b800000 */
[----:B------:R-:W1:Y:S01]  /*3810*/  LDCU.64 UR4, c[0x0][0xa88] ;  /* 0x00015100ff0477ac */ /* 0x000e620008000a00 */
[----:B------:R-:W2:Y:S01]  /*3820*/  LDC.64 R12, c[0x0][0x348] ;  /* 0x0000d200ff0c7b82 */ /* 0x000ea20000000a00 */
[----:B------:R-:W-:Y:S01]  /*3830*/  R2UR UR54, R73 ;  /* 0x00000000493672ca */ /* 0x000fe200000e0000 */
[----:B------:R-:W-:Y:S01]  /*3840*/  HFMA2 R9, -RZ, RZ, 0, 0 ;  /* 0x00000000ff097431 */ /* 0x000fe200000001ff */
[----:B------:R-:W3:Y:S01]  /*3850*/  LDCU UR43, c[0x0][0x370] ;  /* 0x00006e00ff2b77ac */ /* 0x000ee20008000800 */
[----:B------:R-:W-:Y:S01]  /*3860*/  R2UR UR52, R78 ;  /* 0x000000004e3472ca */ /* 0x000fe200000e0000 */
[----:B------:R-:W-:Y:S01]  /*3870*/  IMAD.MOV.U32 R11, RZ, RZ, 0x1 ;  /* 0x00000001ff0b7424 */ /* 0x000fe200078e00ff */
[----:B------:R-:W3:Y:S01]  /*3880*/  LDCU.128 UR48, c[0x0][0xd10] ;  /* 0x0001a200ff3077ac */ /* 0x000ee20008000c00 */
[----:B------:R-:W-:Y:S02]  /*3890*/  IMAD.MOV.U32 R10, RZ, RZ, RZ ;  /* 0x000000ffff0a7224 */ /* 0x000fe400078e00ff */
[----:B------:R-:W-:Y:S01]  /*38a0*/  IMAD.MOV.U32 R3, RZ, RZ, 0x4000 ;  /* 0x00004000ff037424 */ /* 0x000fe200078e00ff */
[----:B------:R-:W4:Y:S01]  /*38b0*/  LDCU UR42, c[0x0][0x374] ;  /* 0x00006e80ff2a77ac */ /* 0x000f220008000800 */
[----:B------:R-:W4:Y:S01]  /*38c0*/  LDCU.64 UR40, c[0x0][0xa90] ;  /* 0x00015200ff2877ac */ /* 0x000f220008000a00 */
[----:B-1----:R-:W-:Y:S01]  /*38d0*/  UISETP.NE.U32.AND UP0, UPT, UR4, URZ, UPT ;  /* 0x000000ff0400728c */ /* 0x002fe2000bf05070 */
[----:B------:R-:W1:Y:S01]  /*38e0*/  LDCU UR15, c[0x0][0xd0c] ;  /* 0x0001a180ff0f77ac */ /* 0x000e620008000800 */
[----:B------:R-:W1:Y:S01]  /*38f0*/  LDCU UR55, c[0x0][0xd20] ;  /* 0x0001a400ff3777ac */ /* 0x000e620008000800 */
[----:B------:R-:W1:Y:S01]  /*3900*/  LDCU UR4, c[0x0][0xd30] ;  /* 0x0001a600ff0477ac */ /* 0x000e620008000800 */
[----:B------:R-:W-:-:S02]  /*3910*/  UISETP.NE.AND.EX UP6, UPT, UR5, URZ, UPT, UP0 ;  /* 0x000000ff0500728c */ /* 0x000fc4000bfc5300 */
[----:B------:R-:W-:Y:S02]  /*3920*/  UISETP.NE.AND UP0, UPT, UR20, 0x2, UPT ;  /* 0x000000021400788c */ /* 0x000fe4000bf05270 */
[----:B---3--:R-:W-:Y:S02]  /*3930*/  UIMAD.WIDE.U32 UR8, UR43, UR48, URZ ;  /* 0x000000302b0872a5 */ /* 0x008fe4000f8e00ff */
[----:B----4-:R-:W-:Y:S02]  /*3940*/  UIMAD.WIDE.U32 UR6, UR42, UR51, URZ ;  /* 0x000000332a0672a5 */ /* 0x010fe4000f8e00ff */
[----:B------:R-:W-:Y:S02]  /*3950*/  USEL UR53, URZ, 0x1, UP0 ;  /* 0x00000001ff357887 */ /* 0x000fe40008000000 */
[----:B------:R-:W-:Y:S01]  /*3960*/  UISETP.NE.U32.AND UP0, UPT, UR40, URZ, UPT ;  /* 0x000000ff2800728c */ /* 0x000fe2000bf05070 */
[----:B------:R-:W-:Y:S01]  /*3970*/  UMOV UR32, 0x400 ;  /* 0x0000040000207882 */ /* 0x000fe20000000000 */
[----:B------:R-:W-:Y:S01]  /*3980*/  UMOV UR5, UR9 ;  /* 0x0000000900057c82 */ /* 0x000fe20008000000 */
[----:B------:R-:W-:Y:S01]  /*3990*/  UMOV UR6, UR7 ;  /* 0x0000000700067c82 */ /* 0x000fe20008000000 */
[----:B------:R-:W-:-:S02]  /*39a0*/  UISETP.GE.AND UP4, UPT, UR44, 0x1, UPT ;  /* 0x000000012c00788c */ /* 0x000fc4000bf86270 */
[----:B------:R-:W-:Y:S02]  /*39b0*/  UISETP.NE.AND UP3, UPT, UR44, 0x1, UPT ;  /* 0x000000012c00788c */ /* 0x000fe4000bf65270 */
[----:B------:R-:W-:Y:S01]  /*39c0*/  UISETP.NE.AND.EX UP5, UPT, UR41, URZ, UPT, UP0 ;  /* 0x000000ff2900728c */ /* 0x000fe2000bfa5300 */
[----:B------:R-:W-:Y:S01]  /*39d0*/  UMOV UR29, URZ ;  /* 0x000000ff001d7c82 */ /* 0x000fe20008000000 */
[----:B------:R-:W-:Y:S01]  /*39e0*/  UMOV UR35, URZ ;  /* 0x000000ff00237c82 */ /* 0x000fe20008000000 */
[----:B------:R-:W-:Y:S01]  /*39f0*/  UPLOP3.LUT UP1, UPT, UPT, UPT, UPT, 0x40, 0x4 ;  /* 0x000000000004789c */ /* 0x000fe20003f2e870 */
[----:B------:R-:W3:Y:S01]  /*3a00*/  LDCU.64 UR22, c[0x0][0xd28] ;  /* 0x0001a500ff1677ac */ /* 0x000ee20008000a00 */
[----:B------:R-:W-:Y:S02]  /*3a10*/  ULEA UR32, UR46, UR32, 0x18 ;  /* 0x000000202e207291 */ /* 0x000fe4000f8ec0ff */
[----:B-1----:R-:W-:Y:S02]  /*3a20*/  UISETP.NE.AND UP3, UPT, UR15, 0x1, UPT ;  /* 0x000000010f00788c */ /* 0x002fe4000bf65270 */
[----:B------:R-:W-:-:S02]  /*3a30*/  USHF.R.U32.HI UR47, URZ, UR49, UR5 ;  /* 0x00000031ff2f7299 */ /* 0x000fc40008011605 */
[----:B------:R-:W-:Y:S02]  /*3a40*/  USHF.R.U32.HI UR45, URZ, UR55, UR6 ;  /* 0x00000037ff2d7299 */ /* 0x000fe40008011606 */
[----:B------:R-:W-:Y:S02]  /*3a50*/  UISETP.NE.AND UP0, UPT, UR50, 0x1, UPT ;  /* 0x000000013200788c */ /* 0x000fe4000bf05270 */
[----:B--2---:R-:W-:-:S11]  /*3a60*/  UISETP.NE.AND UP4, UPT, UR4, 0x1, UPT ;  /* 0x000000010400788c */ /* 0x004fd6000bf85270 */
.L_x_75:
[C---:B------:R-:W-:Y:S02]  /*3a70*/  LEA R8, R10.reuse, UR32, 0x3 ;  /* 0x000000200a087c11 */ /* 0x040fe4000f8e18ff */
[----:B------:R-:W-:Y:S02]  /*3a80*/  SHF.L.U32 R5, R9, 0x1f, RZ ;  /* 0x0000001f09057819 */ /* 0x000fe400000006ff */
[----:B------:R-:W-:Y:S02]  /*3a90*/  LEA R6, R10, UR32, 0x4 ;  /* 0x000000200a067c11 */ /* 0x000fe4000f8e20ff */
[----:B------:R-:W1:Y:S02]  /*3aa0*/  SYNCS.PHASECHK.TRANS64.TRYWAIT P0, [R8+URZ+0x60], R5 ;  /* 0x00006005080075a7 */ /* 0x000e6400080011ff */
[----:B-12---:R-:W-:Y:S05]  /*3ab0*/  @!P0 BRA `(.L_x_61) ;  /* 0x000000b800788947 */ /* 0x006fea0003800000 */
.L_x_189:
[----:B-1----:R-:W1:Y:S01]  /*3ac0*/  LDS.128 R4, [R6+0xc0] ;  /* 0x0000c00006047984 */ /* 0x002e620000000c00 */
[----:B------:R-:W-:Y:S01]  /*3ad0*/  UISETP.GE.AND UP0, UPT, UR44, 0x1, UPT ;  /* 0x000000012c00788c */ /* 0x000fe2000bf06270 */
[----:B------:R-:W-:Y:S01]  /*3ae0*/  @!PT LDS RZ, [RZ] ;  /* 0x00000000fffff984 */ /* 0x000fe20000000800 */
[----:B------:R-:W-:Y:S01]  /*3af0*/  @!PT LDS RZ, [RZ] ;  /* 0x00000000fffff984 */ /* 0x000fe20000000800 */
[----:B------:R-:W-:Y:S01]  /*3b00*/  @!PT LDS RZ, [RZ] ;  /* 0x00000000fffff984 */ /* 0x000fe20000000800 */
[----:B------:R-:W-:Y:S01]  /*3b10*/  @!PT LDS RZ, [RZ] ;  /* 0x00000000fffff984 */ /* 0x000fe20000000800 */
[----:B------:R2:W-:Y:S06]  /*3b20*/  MEMBAR.ALL.CTA ;  /* 0x0000000000007992 */ /* 0x0005ec0000008000 */
[----:B--2---:R-:W2:Y:S01]  /*3b30*/  FENCE.VIEW.ASYNC.S ;  /* 0x00000000000073c6 */ /* 0x004ea20000000000 */
[----:B-1----:R-:W-:Y:S11]  /*3b40*/  LOP3.LUT P0, RZ, R6, 0x1, RZ, 0xc0, !PT ;  /* 0x0000000106ff7812 */ /* 0x002ff6000780c0ff */
[----:B------:R-:W-:Y:S02]  /*3b50*/  @!UPT UIADD3 URZ, UPT, UPT, URZ, URZ, URZ ;  /* 0x000000fffffff290 */ /* 0x000fe4000fffe0ff */
[----:B--2---:R-:W-:Y:S01]  /*3b60*/  VOTEU.ANY UP3, P0 ;  /* 0x0000000000ff7886 */ /* 0x004fe20000060100 */
[----:B------:R-:W-:Y:S11]  /*3b70*/  PLOP3.LUT P0, PT, PT, PT, UP3, 0x80, 0x8 ;  /* 0x000000000008781c */ /* 0x000ff60003f0f038 */
[----:B------:R-:W-:Y:S02]  /*3b80*/  @!UPT UIADD3 URZ, UPT, UPT, URZ, URZ, URZ ;  /* 0x000000fffffff290 */ /* 0x000fe4000fffe0ff */
[----:B------:R-:W-:Y:S02]  /*3b90*/  @P0 SHF.R.U32.HI R0, RZ, 0x10, R5 ;  /* 0x00000010ff000819 */ /* 0x000fe40000011605 */
[----:B------:R-:W-:Y:S02]  /*3ba0*/  @P0 MOV R2, R4 ;  /* 0x0000000400020202 */ /* 0x000fe40000000f00 */
[----:B------:R-:W-:Y:S01]  /*3bb0*/  @P0 R2UR UR4, R0 ;  /* 0x00000000000402ca */ /* 0x000fe200000e0000 */
[----:B------:R-:W-:Y:S01]  /*3bc0*/  VIADD R0, R8, 0x70 ;  /* 0x0000007008007836 */ /* 0x000fe20000000000 */
[----:B------:R-:W-:Y:S02]  /*3bd0*/  @P0 LOP3.LUT R4, R5, 0xffff, RZ, 0xc0, !PT ;  /* 0x0000ffff05040812 */ /* 0x000fe400078ec0ff */
[----:B------:R-:W-:Y:S02]  /*3be0*/  @P0 R2UR UR6, R2 ;  /* 0x00000000020602ca */ /* 0x000fe400000e0000 */
[----:B------:R-:W-:Y:S02]  /*3bf0*/  PRMT R0, RZ, 0x654, R0 ;  /* 0x00000654ff007816 */ /* 0x000fe40000000000 */
[----:B------:R-:W-:Y:S02]  /*3c00*/  @P0 R2UR UR5, R4 ;  /* 0x00000000040502ca */ /* 0x000fe400000e0000 */
[----:B------:R1:W-:Y:S03]  /*3c10*/  SYNCS.ARRIVE.TRANS64.RED.A1T0 RZ, [R0+URZ], RZ ;  /* 0x000000ff00ff79a7 */ /* 0x0003e600081004ff */
[----:B------:R-:W-:Y:S04]  /*3c20*/  @UP3 UMOV UR37, UR4 ;  /* 0x0000000400253c82 */ /* 0x000fe80008000000 */
[----:B------:R-:W-:Y:S04]  /*3c30*/  @UP3 UMOV UR14, UR6 ;  /* 0x00000006000e3c82 */ /* 0x000fe80008000000 */
[----:B------:R-:W-:Y:S01]  /*3c40*/  @UP3 UMOV UR13, UR5 ;  /* 0x00000005000d3c82 */ /* 0x000fe20008000000 */
[----:B------:R-:W-:Y:S05]  /*3c50*/  BRA.U !UP0, `(.L_x_62) ;  /* 0x0000000108c07547 */ /* 0x000fea000b800000 */
[----:B------:R-:W-:Y:S02]  /*3c60*/  UIMAD.WIDE.U32 UR8, UR13, UR51, URZ ;  /* 0x000000330d0872a5 */ /* 0x000fe4000f8e00ff */
[----:B------:R-:W-:Y:S02]  /*3c70*/  UP2UR UR10, UPR, URZ, 0x4 ;  /* 0x00000004ff0a7883 */ /* 0x000fe40008000000 */
[----:B------:R-:W-:Y:S02]  /*3c80*/  UISETP.NE.AND UP2, UPT, UR50, 0x1, UPT ;  /* 0x000000013200788c */ /* 0x000fe4000bf45270 */
[----:B------:R-:W-:Y:S02]  /*3c90*/  UIMAD.WIDE.U32 UR16, UR14, UR48, URZ ;  /* 0x000000300e1072a5 */ /* 0x000fe4000f8e00ff */
[----:B------:R-:W-:Y:S02]  /*3ca0*/  USEL UR4, UR42, UR45, !UP2 ;  /* 0x0000002d2a047287 */ /* 0x000fe4000d000000 */
[----:B------:R-:W-:Y:S02]  /*3cb0*/  UISETP.NE.AND UP0, UPT, UR15, 0x1, UPT ;  /* 0x000000010f00788c */ /* 0x000fe4000bf05270 */
[----:B------:R-:W-:Y:S02]  /*3cc0*/  UP2UR UR24, UPR, URZ, 0x2 ;  /* 0x00000002ff187883 */ /* 0x000fe40008000000 */
[----:B------:R-:W-:Y:S02]  /*3cd0*/  UISETP.NE.AND UP1, UPT, UR44, 0x1, UPT ;  /* 0x000000012c00788c */ /* 0x000fe4000bf25270 */
[----:B---3--:R-:W-:Y:S02]  /*3ce0*/  UIMAD.WIDE.U32 UR18, UR4, UR22, URZ ;  /* 0x00000016041272a5 */ /* 0x008fe4000f8e00ff */
[----:B------:R-:W-:Y:S01]  /*3cf0*/  USEL UR7, UR43, UR47, !UP0 ;  /* 0x0000002f2b077287 */ /* 0x000fe2000c000000 */
[----:B------:R-:W-:Y:S02]  /*3d00*/  UMOV UR5, UR9 ;  /* 0x0000000900057c82 */ /* 0x000fe40008000000 */
[----:B------:R-:W-:Y:S02]  /*3d10*/  USHF.R.U32.HI UR6, URZ, UR55, UR5 ;  /* 0x00000037ff067299 */ /* 0x000fe40008011605 */
[----:B------:R-:W-:Y:S02]  /*3d20*/  UIMAD.WIDE.U32 UR20, UR7, UR22, URZ ;  /* 0x00000016071472a5 */ /* 0x000fe4000f8e00ff */
[----:B------:R-:W-:Y:S02]  /*3d30*/  USEL UR6, UR13, UR6, !UP2 ;  /* 0x000000060d067287 */ /* 0x000fe4000d000000 */
[----:B------:R-:W-:Y:S01]  /*3d40*/  UISETP.NE.AND UP2, UPT, UR10, URZ, UPT ;  /* 0x000000ff0a00728c */ /* 0x000fe2000bf45270 */
[----:B------:R-:W-:Y:S01]  /*3d50*/  UMOV UR5, UR17 ;  /* 0x0000001100057c82 */ /* 0x000fe20008000000 */
[----:B------:R-:W-:Y:S02]  /*3d60*/  UIMAD.WIDE.U32 UR16, UR6, UR22, URZ ;  /* 0x00000016061072a5 */ /* 0x000fe4000f8e00ff */
[----:B------:R-:W-:Y:S03]  /*3d70*/  USHF.R.U32.HI UR8, URZ, UR49, UR5 ;  /* 0x00000031ff087299 */ /* 0x000fe60008011605 */
[----:B------:R-:W-:Y:S02]  /*3d80*/  UMOV UR5, UR19 ;  /* 0x0000001300057c82 */ /* 0x000fe40008000000 */
[----:B------:R-:W-:Y:S03]  /*3d90*/  @UP1 USHF.R.U32.HI UR4, URZ, UR23, UR5 ;  /* 0x00000017ff041299 */ /* 0x000fe60008011605 */
[----:B------:R-:W-:Y:S01]  /*3da0*/  UMOV UR5, UR21 ;  /* 0x0000001500057c82 */ /* 0x000fe20008000000 */
[----:B------:R-:W-:Y:S02]  /*3db0*/  UIMAD UR4, UR44, UR4, URZ ;  /* 0x000000042c0472a4 */ /* 0x000fe4000f8e02ff */
[----:B------:R-:W-:Y:S02]  /*3dc0*/  @UP1 USHF.R.U32.HI UR7, URZ, UR23, UR5 ;  /* 0x00000017ff071299 */ /* 0x000fe40008011605 */
[----:B------:R-:W-:Y:S02]  /*3dd0*/  USEL UR5, UR14, UR8, !UP0 ;  /* 0x000000080e057287 */ /* 0x000fe4000c000000 */
[----:B------:R-:W-:Y:S02]  /*3de0*/  UIMAD UR8, UR44, UR7, URZ ;  /* 0x000000072c0872a4 */ /* 0x000fe4000f8e02ff */
[----:B------:R-:W-:Y:S03]  /*3df0*/  UISETP.GE.AND UP0, UPT, UR6, UR4, UPT ;  /* 0x000000040600728c */ /* 0x000fe6000bf06270 */
[----:B------:R-:W-:Y:S01]  /*3e00*/  UMOV UR4, UR17 ;  /* 0x0000001100047c82 */ /* 0x000fe20008000000 */
[----:B------:R-:W-:Y:S02]  /*3e10*/  UISETP.GE.OR UP0, UPT, UR5, UR8, UP0 ;  /* 0x000000080500728c */ /* 0x000fe40008706670 */
[----:B------:R-:W-:Y:S02]  /*3e20*/  USHF.R.U32.HI UR4, URZ, UR23, UR4 ;  /* 0x00000017ff047299 */ /* 0x000fe40008011604 */
[----:B------:R-:W-:Y:S02]  /*3e30*/  UIMAD.WIDE.U32 UR8, UR5, UR22, URZ ;  /* 0x00000016050872a5 */ /* 0x000fe4000f8e00ff */
[----:B------:R-:W-:Y:S04]  /*3e40*/  USEL UR10, UR6, UR4, !UP1 ;  /* 0x00000004060a7287 */ /* 0x000fe8000c800000 */
[----:B------:R-:W-:Y:S01]  /*3e50*/  UIADD3 UR12, UPT, UPT, -UR10, URZ, URZ ;  /* 0x000000ff0a0c7290 */ /* 0x000fe2000fffe1ff */
[----:B------:R-:W-:Y:S02]  /*3e60*/  @!UP0 UMOV UR4, UR9 ;  /* 0x0000000900048c82 */ /* 0x000fe40008000000 */
[----:B------:R-:W-:Y:S02]  /*3e70*/  @!UP0 USHF.R.U32.HI UR4, URZ, UR23, UR4 ;  /* 0x00000017ff048299 */ /* 0x000fe40008011604 */
[----:B------:R-:W-:Y:S02]  /*3e80*/  UIMAD UR8, UR44, UR12, UR6 ;  /* 0x0000000c2c0872a4 */ /* 0x000fe4000f8e0206 */
[----:B------:R-:W-:Y:S02]  /*3e90*/  @!UP0 USEL UR4, UR5, UR4, !UP1 ;  /* 0x0000000405048287 */ /* 0x000fe4000c800000 */
[----:B------:R-:W-:Y:S02]  /*3ea0*/  UISETP.NE.AND UP1, UPT, UR24, URZ, UPT ;  /* 0x000000ff1800728c */ /* 0x000fe4000bf25270 */
[----:B------:R-:W-:Y:S02]  /*3eb0*/  @!UP0 UIMAD UR7, UR7, UR8, UR4 ;  /* 0x00000008070782a4 */ /* 0x000fe4000f8e0204 */
[----:B------:R-:W-:Y:S02]  /*3ec0*/  @!UP0 UIADD3 UR9, UPT, UPT, UR10, -UR4, URZ ;  /* 0x800000040a098290 */ /* 0x000fe4000fffe0ff */
[----:B------:R-:W-:Y:S02]  /*3ed0*/  UIADD3 UR8, UPT, UPT, -UR6, URZ, URZ ;  /* 0x000000ff06087290 */ /* 0x000fe4000fffe1ff */
[----:B------:R-:W-:Y:S02]  /*3ee0*/  UIADD3 UR4, UPT, UPT, -UR5, URZ, URZ ;  /* 0x000000ff05047290 */ /* 0x000fe4000fffe1ff */
[----:B------:R-:W-:Y:S03]  /*3ef0*/  @!UP0 UIMAD UR6, UR9, UR44, UR5 ;  /* 0x0000002c090682a4 */ /* 0x000fe6000f8e0205 */
[----:B------:R-:W-:Y:S01]  /*3f00*/  @!UP0 UMOV UR5, UR7 ;  /* 0x0000000700058c82 */ /* 0x000fe20008000000 */
[----:B------:R-:W-:Y:S02]  /*3f10*/  UIMAD UR7, UR15, UR4, UR14 ;  /* 0x000000040f0772a4 */ /* 0x000fe4000f8e020e */
[----:B------:R-:W-:Y:S02]  /*3f20*/  UIMAD UR4, UR50, UR8, UR13 ;  /* 0x00000008320472a4 */ /* 0x000fe4000f8e020d */
[----:B------:R-:W-:Y:S02]  /*3f30*/  UIMAD UR14, UR5, UR15, UR7 ;  /* 0x0000000f050e72a4 */ /* 0x000fe4000f8e0207 */
[----:B------:R-:W-:Y:S11]  /*3f40*/  UIMAD UR13, UR6, UR50, UR4 ;  /* 0x00000032060d72a4 */ /* 0x000ff6000f8e0204 */
[----:B------:R-:W-:Y:S01]  /*3f50*/  @!UPT UIADD3 URZ, UPT, UPT, URZ, URZ, URZ ;  /* 0x000000fffffff290 */ /* 0x000fe2000fffe0ff */
.L_x_62:
[----:B------:R-:W2:Y:S01]  /*3f60*/  @!UP4 LDCU.128 UR16, c[0x0][0xd10] ;  /* 0x0001a200ff10c7ac */ /* 0x000ea20008000c00 */
[----:B------:R-:W-:Y:S04]  /*3f70*/  ISETP.NE.U32.AND P1, PT, RZ, UR40, PT ;  /* 0x00000028ff007c0c */ /* 0x000fe8000bf25070 */
[----:B------:R-:W-:Y:S01]  /*3f80*/  ISETP.NE.AND.EX P1, PT, RZ, UR41, PT, P1 ;  /* 0x00000029ff007c0c */ /* 0x000fe2000bf25310 */
[----:B------:R-:W4:Y:S01]  /*3f90*/  @!UP4 LDCU UR5, c[0x0][0xd0c] ;  /* 0x0001a180ff05c7ac */ /* 0x000f220008000800 */
[----:B------:R-:W-:Y:S02]  /*3fa0*/  USHF.L.U32 UR33, UR27, 0x8, URZ ;  /* 0x000000081b217899 */ /* 0x000fe400080006ff */
[----:B------:R-:W-:Y:S02]  /*3fb0*/  USHF.L.U32 UR26, UR11, 0x7, URZ ;  /* 0x000000070b1a7899 */ /* 0x000fe400080006ff */
[----:B--2---:R-:W-:Y:S07]  /*3fc0*/  UIMAD.WIDE.U32 UR6, UR14, UR16, URZ ;  /* 0x000000100e0672a5 */ /* 0x004fee000f8e00ff */
[----:B------:R-:W-:Y:S01]  /*3fd0*/  @!UP4 UMOV UR4, UR7 ;  /* 0x000000070004cc82 */ /* 0x000fe20008000000 */
[----:B----4-:R-:W-:Y:S02]  /*3fe0*/  @!UP4 UISETP.NE.AND UP0, UPT, UR5, 0x1, UPT ;  /* 0x000000010500c88c */ /* 0x010fe4000bf05270 */
[----:B------:R-:W-:Y:S02]  /*3ff0*/  @!UP4 USHF.R.U32.HI UR4, URZ, UR17, UR4 ;  /* 0x00000011ff04c299 */ /* 0x000fe40008011604 */
[----:B------:R-:W-:Y:S02]  /*4000*/  UIMAD.WIDE.U32 UR6, UR13, UR19, URZ ;  /* 0x000000130d0672a5 */ /* 0x000fe4000f8e00ff */
[----:B------:R-:W-:Y:S02]  /*4010*/  @!UP4 USEL UR8, UR14, UR4, !UP0 ;  /* 0x000000040e08c287 */ /* 0x000fe4000c000000 */
[----:B------:R-:W-:Y:S03]  /*4020*/  @!UP4 UISETP.NE.AND UP0, UPT, UR18, 0x1, UPT ;  /* 0x000000011200c88c */ /* 0x000fe6000bf05270 */
[----:B------:R-:W-:Y:S02]  /*4030*/  @!UP4 UMOV UR6, UR7 ;  /* 0x000000070006cc82 */ /* 0x000fe40008000000 */
[----:B------:R-:W2:Y:S02]  /*4040*/  @!UP4 LDCU UR4, c[0x0][0xd20] ;  /* 0x0001a400ff04c7ac */ /* 0x000ea40008000800 */
[----:B--2---:R-:W-:Y:S04]  /*4050*/  @!UP4 USHF.R.U32.HI UR6, URZ, UR4, UR6 ;  /* 0x00000004ff06c299 */ /* 0x004fe80008011606 */
[----:B------:R-:W-:Y:S04]  /*4060*/  @!UP4 USEL UR6, UR13, UR6, !UP0 ;  /* 0x000000060d06c287 */ /* 0x000fe8000c000000 */
[----:B------:R-:W-:Y:S02]  /*4070*/  @!UP4 UIADD3 UR4, UPT, UPT, -UR8, UR6, URZ ;  /* 0x000000060804c290 */ /* 0x000fe4000fffe1ff */
[----:B------:R-:W-:Y:S02]  /*4080*/  @!UP4 UIADD3 UR6, UPT, UPT, UR8, -UR6, URZ ;  /* 0x800000060806c290 */ /* 0x000fe4000fffe0ff */
[----:B------:R-:W-:Y:S02]  /*4090*/  @!UP4 UIMAD UR14, UR4, UR5, UR14 ;  /* 0x00000005040ec2a4 */ /* 0x000fe4000f8e020e */
[----:B------:R-:W-:Y:S01]  /*40a0*/  @!UP4 UIMAD UR13, UR6, UR18, UR13 ;  /* 0x00000012060dc2a4 */ /* 0x000fe2000f8e020d */
[----:B------:R-:W-:Y:S11]  /*40b0*/  BRA.U UP1, `(.L_x_63) ;  /* 0x0000000101107547 */ /* 0x000ff6000b800000 */
[----:B-1----:R-:W-:Y:S04]  /*40c0*/  MOV R0, UR53 ;  /* 0x0000003500007c02 */ /* 0x002fe80008000f00 */
[----:B------:R-:W-:Y:S04]  /*40d0*/  SHF.L.U32 R5, R0, 0x1f, RZ ;  /* 0x0000001f00057819 */ /* 0x000fe800000006ff */
[----:B------:R-:W1:Y:S02]  /*40e0*/  SYNCS.PHASECHK.TRANS64.TRYWAIT P0, [UR32+0x58], R5 ;  /* 0x00005805ff0075a7 */ /* 0x000e640008001120 */
[----:B-1----:R-:W-:Y:S05]  /*40f0*/  @!P0 BRA `(.L_x_64) ;  /* 0x000000b000fc8947 */ /* 0x002fea0003800000 */
.L_x_63:
[----:B------:R-:W-:Y:S05]  /*4100*/  BRA.U !UP5, `(.L_x_65) ;  /* 0x000000010d387547 */ /* 0x000fea000b800000 */
[----:B------:R-:W-:Y:S01]  /*4110*/  UPLOP3.LUT UP2, UPT, UPT, UPT, UP6, 0x80, 0x8 ;  /* 0x000000000008789c */ /* 0x000fe20003f4f060 */
[----:B-1----:R-:W-:Y:S01]  /*4120*/  HFMA2 R0, -RZ, RZ, 0, 5.9604644775390625e-08 ;  /* 0x00000001ff007431 */ /* 0x002fe200000001ff */
[----:B------:R-:W1:Y:S01]  /*4130*/  LDCU.64 UR8, c[0x0][0x358] ;  /* 0x00006b00ff0877ac */ /* 0x000e620008000a00 */
[----:B------:R-:W-:Y:S03]  /*4140*/  IMAD.MOV.U32 R79, RZ, RZ, 0x1 ;  /* 0x00000001ff4f7424 */ /* 0x000fe600078e00ff */
[----:B------:R-:W-:Y:S05]  /*4150*/  PLOP3.LUT P0, PT, PT, PT, UP2, 0x80, 0x8 ;  /* 0x000000000008781c */ /* 0x000fea0003f0f028 */
[----:B------:R-:W2:Y:S01]  /*4160*/  @UP2 LDCU.64 UR4, c[0x0][0xa88] ;  /* 0x00015100ff0427ac */ /* 0x000ea20008000a00 */
[----:B------:R-:W-:Y:S07]  /*4170*/  @UP2 UIMAD UR6, UR36, UR40, URZ ;  /* 0x00000028240622a4 */ /* 0x000fee000f8e02ff */
[----:B------:R-:W-:Y:S01]  /*4180*/  @!P0 PRMT R79, R0, 0x7610, R79 ;  /* 0x00007610004f8816 */ /* 0x000fe2000000004f */
[----:B--2---:R-:W-:Y:S06]  /*4190*/  @UP2 UIMAD.WIDE UR4, UR6, 0x4, UR4 ;  /* 0x00000004060428a5 */ /* 0x004fec000f8e0204 */
[----:B------:R-:W-:Y:S01]  /*41a0*/  IMAD.U32 R4, RZ, RZ, UR4 ;  /* 0x00000004ff047e24 */ /* 0x000fe2000f8e00ff */
[----:B------:R-:W-:Y:S04]  /*41b0*/  MOV R5, UR5 ;  /* 0x0000000500057c02 */ /* 0x000fe80008000f00 */
[----:B------:R-:W2:Y:S01]  /*41c0*/  @!UP2 LDCU UR4, c[0x0][0xa80] ;  /* 0x00015000ff04a7ac */ /* 0x000ea20008000800 */
[----:B-1---5:R4:W5:Y:S02]  /*41d0*/  @P0 LDG.E R41, desc[UR8][R4.64] ;  /* 0x0000000804290981 */ /* 0x022964000c1e1900 */
[----:B--2-4-:R-:W-:Y:S07]  /*41e0*/  @!P0 IMAD.U32 R41, RZ, RZ, UR4 ;  /* 0x00000004ff298e24 */ /* 0x014fee000f8e00ff */
.L_x_65:
[----:B-----5:R-:W-:Y:S01]  /*41f0*/  @!P1 FSETP.EQ.AND P0, PT, R41, RZ, PT ;  /* 0x000000ff2900920b */ /* 0x020fe20003f02000 */
[----:B------:R-:W-:Y:S01]  /*4200*/  @!UPT UIADD3 URZ, UPT, UPT, URZ, URZ, URZ ;  /* 0x000000fffffff290 */ /* 0x000fe2000fffe0ff */
[----:B------:R-:W-:Y:S11]  /*4210*/  @!P1 BRA `(.L_x_66) ;  /* 0x0000000000149947 */ /* 0x000ff60003800000 */
[----:B------:R-:W-:Y:S02]  /*4220*/  LOP3.LUT P1, RZ, R79, 0xff, RZ, 0xc0, !PT ;  /* 0x000000ff4fff7812 */ /* 0x000fe4000782c0ff */
[----:B------:R-:W-:Y:S04]  /*4230*/  PLOP3.LUT P0, PT, PT, PT, UP2, 0x80, 0x8 ;  /* 0x000000000008781c */ /* 0x000fe80003f0f028 */
[----:B------:R-:W-:Y:S07]  /*4240*/  PLOP3.LUT P0, PT, P0, PT, PT, 0x8, 0x80 ;  /* 0x000000000080781c */ /* 0x000fee000070e170 */
[----:B------:R-:W-:Y:S11]  /*4250*/  @P1 FSETP.EQ.AND P0, PT, R41, RZ, PT ;  /* 0x000000ff2900120b */ /* 0x000ff60003f02000 */
[----:B------:R-:W-:Y:S02]  /*4260*/  @!UPT UIADD3 URZ, UPT, UPT, URZ, URZ, URZ ;  /* 0x000000fffffff290 */ /* 0x000fe4000fffe0ff */
.L_x_66:
[----:B------:R-:W-:Y:S01]  /*4270*/  ULEA UR16, UR29, UR32, 0x3 ;  /* 0x000000201d107291 */ /* 0x000fe2000f8e18ff */
[----:B-1----:R-:W-:Y:S02]  /*4280*/  SHF.L.U32 R5, R11, 0x1f, RZ ;  /* 0x0000001f0b057819 */ /* 0x002fe400000006ff */
[----:B------:R-:W-:Y:S01]  /*4290*/  ELECT P1, URZ, PT ;  /* 0x0000000000ff782f */ /* 0x000fe20003820000 */
[----:B------:R-:W-:Y:S03]  /*42a0*/  ULOP3.LUT UR34, UR35, 0x1, URZ, 0xc0, !UPT ;  /* 0x0000000123227892 */ /* 0x000fe6000f8ec0ff */
[----:B------:R-:W-:Y:S02]  /*42b0*/  PLOP3.LUT P1, PT, P0, P1, PT, 0xf2, 0x2f ;  /* 0x00000000002f781c */ /* 0x000fe40000723e72 */
[----:B------:R-:W1:Y:S11]  /*42c0*/  SYNCS.PHASECHK.TRANS64.TRYWAIT P2, [UR16+0x38], R5 ;  /* 0x00003805ff0075a7 */ /* 0x000e760008041110 */
[----:B------:R-:W-:Y:S05]  /*42d0*/  @!P1 IADD3 R4, P0, PT, R12, 0x780, RZ ;  /* 0x000007800c049810 */ /* 0x000fea0007f1e0ff */
[----:B------:R-:W-:Y:S01]  /*42e0*/  @!P1 IMAD.X R2, RZ, RZ, R13, P0 ;  /* 0x000000ffff029224 */ /* 0x000fe200000e060d */
[----:B-1----:R-:W-:Y:S07]  /*42f0*/  @!P2 BRA `(.L_x_67) ;  /* 0x000000b00094a947 */ /* 0x002fee0003800000 */
.L_x_192:
[----:B------:R-:W-:Y:S01]  /*4300*/  UIADD3 UR25, UPT, UPT, UR16, 0x20, URZ ;  /* 0x0000002010197890 */ /* 0x000fe2000fffe0ff */
[----:B------:R-:W-:Y:S01]  /*4310*/  @!P1 R2UR UR5, R4 ;  /* 0x00000000040592ca */ /* 0x000fe200000e0000 */
[----:B------:R-:W-:Y:S01]  /*4320*/  UMOV UR8, 0x0 ;  /* 0x0000000000087882 */ /* 0x000fe20000000000 */
[----:B------:R-:W-:Y:S01]  /*4330*/  @!P1 R2UR UR4, R2 ;  /* 0x00000000020492ca */ /* 0x000fe200000e0000 */
[----:B------:R-:W-:Y:S01]  /*4340*/  UMOV UR18, 0x0 ;  /* 0x0000000000127882 */ /* 0x000fe20000000000 */
[----:B------:R-:W-:Y:S01]  /*4350*/  ISETP.NE.AND P0, PT, RZ, UR34, !P1 ;  /* 0x00000022ff007c0c */ /* 0x000fe2000cf05270 */
[----:B------:R-:W-:Y:S01]  /*4360*/  VOTEU.ALL UP1, P1 ;  /* 0x0000000000ff7886 */ /* 0x000fe20000820000 */
[----:B------:R-:W-:Y:S01]  /*4370*/  UMOV UR9, 0x10000000 ;  /* 0x1000000000097882 */ /* 0x000fe20000000000 */
[----:B------:R-:W-:Y:S01]  /*4380*/  UMOV UR28, UR36 ;  /* 0x00000024001c7c82 */ /* 0x000fe20008000000 */
[----:B------:R-:W-:Y:S01]  /*4390*/  VOTEU.ALL UP0, P1 ;  /* 0x0000000000ff7886 */ /* 0x000fe20000800000 */
[----:B------:R-:W-:Y:S01]  /*43a0*/  UMOV UR19, 0x10000000 ;  /* 0x1000000000137882 */ /* 0x000fe20000000000 */
[----:B------:R-:W-:Y:S03]  /*43b0*/  UMOV UR12, UR36 ;  /* 0x00000024000c7c82 */ /* 0x000fe60008000000 */
[----:B------:R-:W-:Y:S01]  /*43c0*/  @!UP0 UIADD3 UR6, UPT, UPT, UR33, 0xe0, URZ ;  /* 0x000000e021068890 */ /* 0x000fe2000fffe0ff */
[----:B------:R-:W-:Y:S01]  /*43d0*/  IMAD.U32 R4, RZ, RZ, UR5 ;  /* 0x00000005ff047e24 */ /* 0x000fe2000f8e00ff */
[----:B------:R-:W-:Y:S01]  /*43e0*/  @!UP0 UIADD3 UR10, UPT, UPT, UR26, 0x20, URZ ;  /* 0x000000201a0a8890 */ /* 0x000fe2000fffe0ff */
[----:B-1----:R-:W-:Y:S01]  /*43f0*/  IMAD.U32 R5, RZ, RZ, UR4 ;  /* 0x00000004ff057e24 */ /* 0x002fe2000f8e00ff */
[----:B------:R-:W-:Y:S02]  /*4400*/  @!UP0 ULEA UR4, UR29, UR32, 0xe ;  /* 0x000000201d048291 */ /* 0x000fe4000f8e70ff */
[----:B------:R-:W-:Y:S01]  /*4410*/  @!P1 IMAD.U32 R0, RZ, RZ, UR6 ;  /* 0x00000006ff009e24 */ /* 0x000fe2000f8e00ff */
[----:B------:R-:W-:Y:S01]  /*4420*/  @!P1 R2UR UR6, R4 ;  /* 0x00000000040692ca */ /* 0x000fe200000e0000 */
[----:B------:R-:W-:Y:S01]  /*4430*/  @P0 IMAD R0, RZ, RZ, UR33 ;  /* 0x00000021ff000e24 */ /* 0x000fe2000f8e02ff */
[----:B------:R-:W-:Y:S01]  /*4440*/  @!P1 R2UR UR7, R5 ;  /* 0x00000000050792ca */ /* 0x000fe200000e0000 */
[----:B------:R-:W-:Y:S01]  /*4450*/  @!UP0 UIADD3 UR24, UPT, UPT, UR4, 0x200, URZ ;  /* 0x0000020004188890 */ /* 0x000fe2000fffe0ff */
[----:B------:R-:W-:Y:S01]  /*4460*/  PLOP3.LUT P0, PT, P1, PT, PT, 0x8, 0x80 ;  /* 0x000000000080781c */ /* 0x000fe20000f0e170 */
[----:B------:R-:W-:Y:S11]  /*4470*/  UMOV UR5, 0x10000000 ;  /* 0x1000000000057882 */ /* 0x000ff60000000000 */
[----:B------:R-:W-:Y:S01]  /*4480*/  @!UPT UIADD3 URZ, UPT, UPT, URZ, URZ, URZ ;  /* 0x000000fffffff290 */ /* 0x000fe2000fffe0ff */
[C---:B------:R-:W-:Y:S02]  /*4490*/  @P0 R2UR.BROADCAST UR27, R0.reuse ;  /* 0x00000000001b02ca */ /* 0x040fe400008e0000 */
[----:B------:R-:W-:Y:S11]  /*44a0*/  PLOP3.LUT P0, PT, P1, PT, PT, 0x8, 0x80 ;  /* 0x000000000080781c */ /* 0x000ff60000f0e170 */
[----:B------:R-:W-:Y:S02]  /*44b0*/  @!UPT UIADD3 URZ, UPT, UPT, URZ, URZ, URZ ;  /* 0x000000fffffff290 */ /* 0x000fe4000fffe0ff */
[C---:B------:R-:W-:Y:S02]  /*44c0*/  @P0 R2UR.BROADCAST UR11, R0.reuse ;  /* 0x00000000000b02ca */ /* 0x040fe400008e0000 */
[----:B------:R-:W-:Y:S01]  /*44d0*/  PLOP3.LUT P0, PT, P1, PT, PT, 0x8, 0x80 ;  /* 0x000000000080781c */ /* 0x000fe20000f0e170 */
[----:B------:R1:W-:Y:S01]  /*44e0*/  @!UP1 UTMALDG.3D [UR24], [UR6], desc[UR8] ;  /* 0x00000818060095b4 */ /* 0x0003e20008011000 */
[----:B------:R-:W-:Y:S01]  /*44f0*/  VOTEU.ALL UP1, P1 ;  /* 0x0000000000ff7886 */ /* 0x000fe20000820000 */
[----:B-1----:R-:W-:Y:S01]  /*4500*/  @!UP0 UIADD3 UR8, UPT, UPT, UR4, 0x1200, URZ ;  /* 0x0000120004088890 */ /* 0x002fe2000fffe0ff */
[----:B------:R-:W-:Y:S08]  /*4510*/  UMOV UR9, UR25 ;  /* 0x0000001900097c82 */ /* 0x000ff00008000000 */
[----:B------:R1:W-:Y:S01]  /*4520*/  @!UP1 UTMALDG.3D [UR8], [UR6], desc[UR18] ;  /* 0x00001208060095b4 */ /* 0x0003e20008011000 */
[----:B------:R-:W-:Y:S01]  /*4530*/  VOTEU.ALL UP1, P1 ;  /* 0x0000000000ff7886 */ /* 0x000fe20000820000 */
[C---:B-1----:R-:W-:Y:S01]  /*4540*/  @P0 R2UR.BROADCAST UR11, R0.reuse ;  /* 0x00000000000b02ca */ /* 0x042fe200008e0000 */
[----:B------:R-:W-:Y:S01]  /*4550*/  @!UP0 UIADD3 UR10, UPT, UPT, UR26, 0x40, URZ ;  /* 0x000000401a0a8890 */ /* 0x000fe2000fffe0ff */
[----:B------:R-:W-:Y:S01]  /*4560*/  PLOP3.LUT P0, PT, P1, PT, PT, 0x8, 0x80 ;  /* 0x000000000080781c */ /* 0x000fe20000f0e170 */
[----:B------:R-:W-:Y:S10]  /*4570*/  @!UP0 UIADD3 UR8, UPT, UPT, UR4, 0x2200, URZ ;  /* 0x0000220004088890 */ /* 0x000ff4000fffe0ff */
[----:B------:R1:W-:Y:S02]  /*4580*/  @!UP1 UTMALDG.3D [UR8], [UR6], desc[UR18] ;  /* 0x00001208060095b4 */ /* 0x0003e40008011000 */
[----:B-1----:R-:W-:Y:S01]  /*4590*/  @P0 R2UR.BROADCAST UR11, R0 ;  /* 0x00000000000b02ca */ /* 0x002fe200008e0000 */
[----:B------:R-:W-:Y:S01]  /*45a0*/  @!UP0 UIADD3 UR10, UPT, UPT, UR26, 0x60, URZ ;  /* 0x000000601a0a8890 */ /* 0x000fe2000fffe0ff */
[----:B------:R-:W-:Y:S01]  /*45b0*/  @!P1 IMAD.MOV.U32 R0, RZ, RZ, 0x4000 ;  /* 0x00004000ff009424 */ /* 0x000fe200078e00ff */
[----:B------:R-:W-:Y:S01]  /*45c0*/  @!UP0 UIADD3 UR8, UPT, UPT, UR4, 0x3200, URZ ;  /* 0x0000320004088890 */ /* 0x000fe2000fffe0ff */
[----:B------:R-:W-:Y:S01]  /*45d0*/  @!P1 IADD3 R4, P0, PT, R12, 0x780, RZ ;  /* 0x000007800c049810 */ /* 0x000fe20007f1e0ff */
[----:B------:R-:W-:Y:S01]  /*45e0*/  VOTEU.ALL UP0, P1 ;  /* 0x0000000000ff7886 */ /* 0x000fe20000800000 */
[----:B------:R-:W-:Y:S03]  /*45f0*/  UMOV UR4, 0x0 ;  /* 0x0000000000047882 */ /* 0x000fe60000000000 */
[----:B------:R-:W-:Y:S04]  /*4600*/  @!P1 IMAD.X R2, RZ, RZ, R13, P0 ;  /* 0x000000ffff029224 */ /* 0x000fe800000e060d */
[----:B------:R1:W-:Y:S01]  /*4610*/  @!UP0 UTMALDG.3D [UR8], [UR6], desc[UR4] ;  /* 0x00000408060085b4 */ /* 0x0003e20008011000 */
[----:B------:R2:W-:Y:S01]  /*4620*/  @!P1 SYNCS.ARRIVE.TRANS64.RED.A0TR RZ, [UR16+0x20], R0 ;  /* 0x00002000ffff99a7 */ /* 0x0005e20008300410 */
[----:B-1----:R-:W-:Y:S04]  /*4630*/  UIADD3 UR4, UPT, UPT, UR29, 0x1, URZ ;  /* 0x000000011d047890 */ /* 0x002fe8000fffe0ff */
[----:B------:R-:W-:Y:S04]  /*4640*/  UISETP.NE.AND UP0, UPT, UR4, 0x3, UPT ;  /* 0x000000030400788c */ /* 0x000fe8000bf05270 */
[----:B------:R-:W-:Y:S02]  /*4650*/  USEL UR18, UR4, URZ, UP0 ;  /* 0x000000ff04127287 */ /* 0x000fe40008000000 */
[----:B------:R-:W-:Y:S02]  /*4660*/  UPRMT UR4, UR46, 0x654, UR25 ;  /* 0x000006542e047896 */ /* 0x000fe40008000019 */
[----:B------:R-:W-:Y:S02]  /*4670*/  USEL UR5, URZ, 0x1, UP0 ;  /* 0x00000001ff057887 */ /* 0x000fe40008000000 */
[----:B------:R-:W-:Y:S04]  /*4680*/  ULEA UR17, UR18, UR32, 0x3 ;  /* 0x0000002012117291 */ /* 0x000fe8000f8e18ff */
[----:B------:R-:W-:Y:S01]  /*4690*/  LOP3.LUT R6, R11, UR5, RZ, 0x3c, !PT ;  /* 0x000000050b067c12 */ /* 0x000fe2000f8e3cff */
[----:B------:R-:W-:Y:S03]  /*46a0*/  SYNCS.ARRIVE.TRANS64.RED.A1T0 RZ, [UR4], RZ ;  /* 0x000000ffffff79a7 */ /* 0x000fe60008100404 */
[----:B------:R-:W-:Y:S04]  /*46b0*/  SHF.L.U32 R5, R6, 0x1f, RZ ;  /* 0x0000001f06057819 */ /* 0x000fe800000006ff */
[----:B------:R-:W1:Y:S02]  /*46c0*/  SYNCS.PHASECHK.TRANS64.TRYWAIT P2, [UR17+0x38], R5 ;  /* 0x00003805ff0075a7 */ /* 0x000e640008041111 */
[----:B-12---:R-:W-:Y:S05]  /*46d0*/  @!P2 BRA `(.L_x_68) ;  /* 0x000000ac00b4a947 */ /* 0x006fea0003800000 */
.L_x_194:
[----:B------:R-:W-:Y:S01]  /*46e0*/  UIADD3 UR9, UPT, UPT, UR17, 0x20, URZ ;  /* 0x0000002011097890 */ /* 0x000fe2000fffe0ff */
[----:B------:R-:W-:Y:S01]  /*46f0*/  @!P1 R2UR UR5, R4 ;  /* 0x00000000040592ca */ /* 0x000fe200000e0000 */
[----:B------:R-:W-:Y:S01]  /*4700*/  UMOV UR10, UR26 ;  /* 0x0000001a000a7c82 */ /* 0x000fe20008000000 */
[----:B------:R-:W-:Y:S01]  /*4710*/  @!P1 R2UR UR4, R2 ;  /* 0x00000000020492ca */ /* 0x000fe200000e0000 */
[----:B------:R-:W-:Y:S01]  /*4720*/  VOTEU.ALL UP1, P1 ;  /* 0x0000000000ff7886 */ /* 0x000fe20000820000 */
[----:B------:R-:W-:Y:S01]  /*4730*/  ISETP.NE.AND P0, PT, RZ, UR34, !P1 ;  /* 0x00000022ff007c0c */ /* 0x000fe2000cf05270 */
[----:B------:R-:W-:Y:S01]  /*4740*/  VOTEU.ALL UP0, P1 ;  /* 0x0000000000ff7886 */ /* 0x000fe20000800000 */
[----:B------:R-:W-:Y:S01]  /*4750*/  IMAD.U32 R2, RZ, RZ, UR33 ;  /* 0x00000021ff027e24 */ /* 0x000fe2000f8e00ff */
[----:B------:R-:W-:Y:S01]  /*4760*/  UMOV UR20, 0x0 ;  /* 0x0000000000147882 */ /* 0x000fe20000000000 */
[----:B------:R-:W-:Y:S01]  /*4770*/  UMOV UR21, 0x10000000 ;  /* 0x1000000000157882 */ /* 0x000fe20000000000 */
[----:B------:R-:W-:Y:S01]  /*4780*/  UMOV UR12, UR36 ;  /* 0x00000024000c7c82 */ /* 0x000fe20008000000 */
[----:B------:R-:W-:Y:S03]  /*4790*/  @!UP0 UIADD3 UR6, UPT, UPT, UR33, 0xc0, URZ ;  /* 0x000000c021068890 */ /* 0x000fe6000fffe0ff */
[----:B------:R-:W-:Y:S01]  /*47a0*/  IMAD.U32 R4, RZ, RZ, UR5 ;  /* 0x00000005ff047e24 */ /* 0x000fe2000f8e00ff */
[----:B------:R-:W-:Y:S01]  /*47b0*/  UMOV UR5, 0x10000000 ;  /* 0x1000000000057882 */ /* 0x000fe20000000000 */
[----:B-1----:R-:W-:Y:S01]  /*47c0*/  IMAD.U32 R5, RZ, RZ, UR4 ;  /* 0x00000004ff057e24 */ /* 0x002fe2000f8e00ff */
[----:B------:R-:W-:Y:S01]  /*47d0*/  @!UP0 ULEA UR4, UR18, UR32, 0xe ;  /* 0x0000002012048291 */ /* 0x000fe2000f8e70ff */
[----:B------:R-:W-:Y:S01]  /*47e0*/  @!P1 IMAD.U32 R0, RZ, RZ, UR6 ;  /* 0x00000006ff009e24 */ /* 0x000fe2000f8e00ff */
[----:B------:R-:W-:Y:S01]  /*47f0*/  @!P1 R2UR UR6, R4 ;  /* 0x00000000040692ca */ /* 0x000fe200000e0000 */
[----:B------:R-:W-:Y:S01]  /*4800*/  @P0 VIADD R0, R2, 0x20 ;  /* 0x0000002002000836 */ /* 0x000fe20000000000 */
[----:B------:R-:W-:Y:S01]  /*4810*/  @!P1 R2UR UR7, R5 ;  /* 0x00000000050792ca */ /* 0x000fe200000e0000 */
[----:B------:R-:W-:Y:S01]  /*4820*/  @!UP0 UIADD3 UR8, UPT, UPT, UR4, 0x200, URZ ;  /* 0x0000020004088890 */ /* 0x000fe2000fffe0ff */
[----:B------:R-:W-:Y:S11]  /*4830*/  PLOP3.LUT P0, PT, P1, PT, PT, 0x8, 0x80 ;  /* 0x000000000080781c */ /* 0x000ff60000f0e170 */
[----:B------:R-:W-:Y:S02]  /*4840*/  @!UPT UIADD3 URZ, UPT, UPT, URZ, URZ, URZ ;  /* 0x000000fffffff290 */ /* 0x000fe4000fffe0ff */
[C---:B------:R-:W-:Y:S02]  /*4850*/  @P0 R2UR.BROADCAST UR11, R0.reuse ;  /* 0x00000000000b02ca */ /* 0x040fe400008e0000 */
[----:B------:R-:W-:Y:S11]  /*4860*/  PLOP3.LUT P0, PT, P1, PT, PT, 0x8, 0x80 ;  /* 0x000000000080781c */ /* 0x000ff60000f0e170 */
[----:B------:R1:W-:Y:S01]  /*4870*/  @!UP1 UTMALDG.3D [UR8], [UR6], desc[UR20] ;  /* 0x00001408060095b4 */ /* 0x0003e20008011000 */
[----:B------:R-:W-:Y:S01]  /*4880*/  VOTEU.ALL UP1, P1 ;  /* 0x0000000000ff7886 */ /* 0x000fe20000820000 */
[C---:B-1----:R-:W-:Y:S01]  /*4890*/  @P0 R2UR.BROADCAST UR11, R0.reuse ;  /* 0x00000000000b02ca */ /* 0x042fe200008e0000 */
[----:B------:R-:W-:Y:S01]  /*48a0*/  @!UP0 UIADD3 UR10, UPT, UPT, UR26, 0x20, URZ ;  /* 0x000000201a0a8890 */ /* 0x000fe2000fffe0ff */
[----:B------:R-:W-:Y:S01]  /*48b0*/  PLOP3.LUT P0, PT, P1, PT, PT, 0x8, 0x80 ;  /* 0x000000000080781c */ /* 0x000fe20000f0e170 */
[----:B------:R-:W-:Y:S10]  /*48c0*/  @!UP0 UIADD3 UR8, UPT, UPT, UR4, 0x1200, URZ ;  /* 0x0000120004088890 */ /* 0x000ff4000fffe0ff */
        /* <DEDUP_REMOVED lines=28> */
.L_x_196:
[----:B------:R-:W-:Y:S01]  /*4a90*/  UIADD3 UR9, UPT, UPT, UR16, 0x20, URZ ;  /* 0x0000002010097890 */ /* 0x000fe2000fffe0ff */
[----:B------:R-:W-:Y:S01]  /*4aa0*/  @!P1 R2UR UR5, R5 ;  /* 0x00000000050592ca */ /* 0x000fe200000e0000 */
[----:B------:R-:W-:Y:S01]  /*4ab0*/  UMOV UR21, 0x10000000 ;  /* 0x1000000000157882 */ /* 0x000fe20000000000 */
[----:B------:R-:W-:Y:S01]  /*4ac0*/  @!P1 R2UR UR4, R4 ;  /* 0x00000000040492ca */ /* 0x000fe200000e0000 */
[----:B------:R-:W-:Y:S01]  /*4ad0*/  UMOV UR10, UR26 ;  /* 0x0000001a000a7c82 */ /* 0x000fe20008000000 */
[----:B------:R-:W-:Y:S01]  /*4ae0*/  ISETP.NE.AND P0, PT, RZ, UR34, !P1 ;  /* 0x00000022ff007c0c */ /* 0x000fe2000cf05270 */
[----:B------:R-:W-:Y:S01]  /*4af0*/  VOTEU.ALL UP0, P1 ;  /* 0x0000000000ff7886 */ /* 0x000fe20000800000 */
[----:B------:R-:W-:Y:S01]  /*4b00*/  VOTEU.ALL UP1, P1 ;  /* 0x0000000000ff7886 */ /* 0x000fe20000820000 */
[----:B------:R-:W-:Y:S01]  /*4b10*/  UMOV UR20, 0x0 ;  /* 0x0000000000147882 */ /* 0x000fe20000000000 */
[----:B------:R-:W-:Y:S02]  /*4b20*/  UMOV UR12, UR36 ;  /* 0x00000024000c7c82 */ /* 0x000fe40008000000 */
[----:B------:R-:W-:Y:S03]  /*4b30*/  @!UP0 UIADD3 UR6, UPT, UPT, UR33, 0xa0, URZ ;  /* 0x000000a021068890 */ /* 0x000fe6000fffe0ff */
[----:B------:R-:W-:Y:S01]  /*4b40*/  IMAD.U32 R4, RZ, RZ, UR5 ;  /* 0x00000005ff047e24 */ /* 0x000fe2000f8e00ff */
[----:B------:R-:W-:Y:S01]  /*4b50*/  UMOV UR5, 0x10000000 ;  /* 0x1000000000057882 */ /* 0x000fe20000000000 */
[----:B------:R-:W-:Y:S01]  /*4b60*/  IMAD.U32 R5, RZ, RZ, UR4 ;  /* 0x00000004ff057e24 */ /* 0x000fe2000f8e00ff */
[----:B------:R-:W-:Y:S01]  /*4b70*/  @!UP0 ULEA UR4, UR18, UR32, 0xe ;  /* 0x0000002012048291 */ /* 0x000fe2000f8e70ff */
[----:B-1----:R-:W-:Y:S01]  /*4b80*/  @!P1 IMAD.U32 R0, RZ, RZ, UR6 ;  /* 0x00000006ff009e24 */ /* 0x002fe2000f8e00ff */
        /* <DEDUP_REMOVED lines=42> */
.L_x_198:
[----:B------:R-:W-:Y:S01]  /*4e30*/  UIADD3 UR25, UPT, UPT, UR21, 0x20, URZ ;  /* 0x0000002015197890 */ /* 0x000fe2000fffe0ff */
[----:B------:R-:W-:Y:S01]  /*4e40*/  @!P1 R2UR UR5, R5 ;  /* 0x00000000050592ca */ /* 0x000fe200000e0000 */
[----:B------:R-:W-:Y:S01]  /*4e50*/  VOTEU.ALL UP1, P1 ;  /* 0x0000000000ff7886 */ /* 0x000fe20000820000 */
[----:B------:R-:W-:Y:S01]  /*4e60*/  @!P1 R2UR UR4, R4 ;  /* 0x00000000040492ca */ /* 0x000fe200000e0000 */
[----:B------:R-:W-:Y:S01]  /*4e70*/  UMOV UR30, 0x0 ;  /* 0x00000000001e7882 */ /* 0x000fe20000000000 */
[----:B------:R-:W-:Y:S01]  /*4e80*/  UMOV UR31, 0x10000000 ;  /* 0x10000000001f7882 */ /* 0x000fe20000000000 */
[----:B------:R-:W-:Y:S01]  /*4e90*/  UMOV UR28, UR36 ;  /* 0x00000024001c7c82 */ /* 0x000fe20008000000 */
[----:B------:R-:W-:Y:S01]  /*4ea0*/  UMOV UR12, UR36 ;  /* 0x00000024000c7c82 */ /* 0x000fe20008000000 */
[----:B------:R-:W-:Y:S01]  /*4eb0*/  UMOV UR9, UR25 ;  /* 0x0000001900097c82 */ /* 0x000fe20008000000 */
[----:B------:R-:W-:Y:S01]  /*4ec0*/  UMOV UR20, UR36 ;  /* 0x0000002400147c82 */ /* 0x000fe20008000000 */
[----:B------:R-:W-:Y:S01]  /*4ed0*/  VOTEU.ALL UP0, P1 ;  /* 0x0000000000ff7886 */ /* 0x000fe20000800000 */
[----:B------:R-:W-:Y:S01]  /*4ee0*/  UMOV UR17, UR25 ;  /* 0x0000001900117c82 */ /* 0x000fe20008000000 */
[----:B-1----:R-:W-:Y:S02]  /*4ef0*/  @!P1 IMAD.MOV.U32 R0, RZ, RZ, 0x4000 ;  /* 0x00004000ff009424 */ /* 0x002fe400078e00ff */
[----:B------:R-:W-:Y:S01]  /*4f00*/  IMAD.U32 R4, RZ, RZ, UR5 ;  /* 0x00000005ff047e24 */ /* 0x000fe2000f8e00ff */
[----:B------:R-:W-:Y:S01]  /*4f10*/  @!UP0 UIMAD UR5, UR34, -0x20, UR33 ;  /* 0xffffffe0220588a4 */ /* 0x000fe2000f8e0221 */
[----:B------:R-:W-:Y:S01]  /*4f20*/  IMAD.U32 R5, RZ, RZ, UR4 ;  /* 0x00000004ff057e24 */ /* 0x000fe2000f8e00ff */
[----:B------:R-:W-:Y:S02]  /*4f30*/  @!UP0 ULEA UR4, UR29, UR32, 0xe ;  /* 0x000000201d048291 */ /* 0x000fe4000f8e70ff */
[----:B------:R-:W-:Y:S01]  /*4f40*/  @!P1 R2UR UR6, R4 ;  /* 0x00000000040692ca */ /* 0x000fe200000e0000 */
[----:B------:R-:W-:Y:S01]  /*4f50*/  @!UP0 UIADD3 UR27, UPT, UPT, UR5, 0x80, URZ ;  /* 0x00000080051b8890 */ /* 0x000fe2000fffe0ff */
[----:B------:R-:W-:Y:S01]  /*4f60*/  @!P1 R2UR UR7, R5 ;  /* 0x00000000050792ca */ /* 0x000fe200000e0000 */
[----:B------:R-:W-:Y:S01]  /*4f70*/  @!UP0 UIADD3 UR24, UPT, UPT, UR4, 0x200, URZ ;  /* 0x0000020004188890 */ /* 0x000fe2000fffe0ff */
[----:B------:R-:W-:Y:S01]  /*4f80*/  @!P1 IADD3 R5, P0, PT, R12, 0x780, RZ ;  /* 0x000007800c059810 */ /* 0x000fe20007f1e0ff */
[----:B------:R-:W-:Y:S02]  /*4f90*/  @!UP0 UIADD3 UR10, UPT, UPT, UR26, 0x20, URZ ;  /* 0x000000201a0a8890 */ /* 0x000fe4000fffe0ff */
[----:B------:R-:W-:Y:S01]  /*4fa0*/  @!UP0 UIADD3 UR8, UPT, UPT, UR4, 0x1200, URZ ;  /* 0x0000120004088890 */ /* 0x000fe2000fffe0ff */
[----:B------:R-:W-:Y:S01]  /*4fb0*/  UMOV UR11, UR27 ;  /* 0x0000001b000b7c82 */ /* 0x000fe20008000000 */
[----:B------:R-:W-:Y:S01]  /*4fc0*/  @!UP0 UIADD3 UR18, UPT, UPT, UR26, 0x40, URZ ;  /* 0x000000401a128890 */ /* 0x000fe2000fffe0ff */
[----:B------:R-:W-:Y:S01]  /*4fd0*/  @!P1 IMAD.X R4, RZ, RZ, R13, P0 ;  /* 0x000000ffff049224 */ /* 0x000fe200000e060d */
[----:B------:R-:W-:Y:S01]  /*4fe0*/  @!UP0 UIADD3 UR16, UPT, UPT, UR4, 0x2200, URZ ;  /* 0x0000220004108890 */ /* 0x000fe2000fffe0ff */
[----:B------:R-:W-:Y:S03]  /*4ff0*/  UMOV UR19, UR27 ;  /* 0x0000001b00137c82 */ /* 0x000fe60008000000 */
[----:B------:R-:W-:Y:S01]  /*5000*/  @!UP1 UTMALDG.3D [UR24], [UR6], desc[UR30] ;  /* 0x00001e18060095b4 */ /* 0x000fe20008011000 */
[----:B------:R-:W-:Y:S05]  /*5010*/  VOTEU.ALL UP1, P1 ;  /* 0x0000000000ff7886 */ /* 0x000fea0000820000 */
[----:B------:R1:W-:Y:S02]  /*5020*/  @!UP1 UTMALDG.3D [UR8], [UR6], desc[UR30] ;  /* 0x00001e08060095b4 */ /* 0x0003e40008011000 */
[----:B-1----:R-:W-:Y:S02]  /*5030*/  @!UP0 UIADD3 UR10, UPT, UPT, UR26, 0x60, URZ ;  /* 0x000000601a0a8890 */ /* 0x002fe4000fffe0ff */
[----:B------:R-:W-:Y:S01]  /*5040*/  @!UP0 UIADD3 UR8, UPT, UPT, UR4, 0x3200, URZ ;  /* 0x0000320004088890 */ /* 0x000fe2000fffe0ff */
[----:B------:R-:W-:Y:S01]  /*5050*/  VOTEU.ALL UP0, P1 ;  /* 0x0000000000ff7886 */ /* 0x000fe20000800000 */
[----:B------:R-:W-:Y:S04]  /*5060*/  UIADD3 UR4, UPT, UPT, UR29, 0x1, URZ ;  /* 0x000000011d047890 */ /* 0x000fe8000fffe0ff */
[----:B------:R-:W-:Y:S01]  /*5070*/  @!UP0 UTMALDG.3D [UR16], [UR6], desc[UR30] ;  /* 0x00001e10060085b4 */ /* 0x000fe20008011000 */
[----:B------:R-:W-:Y:S04]  /*5080*/  UISETP.NE.AND UP0, UPT, UR4, 0x3, UPT ;  /* 0x000000030400788c */ /* 0x000fe8000bf05270 */
[----:B------:R-:W-:Y:S02]  /*5090*/  USEL UR29, UR4, URZ, UP0 ;  /* 0x000000ff041d7287 */ /* 0x000fe40008000000 */
[----:B------:R-:W-:Y:S02]  /*50a0*/  USEL UR5, URZ, 0x1, UP0 ;  /* 0x00000001ff057887 */ /* 0x000fe40008000000 */
[----:B------:R-:W-:Y:S01]  /*50b0*/  VOTEU.ALL UP0, P1 ;  /* 0x0000000000ff7886 */ /* 0x000fe20000800000 */
[----:B------:R-:W-:Y:S03]  /*50c0*/  UPRMT UR4, UR46, 0x654, UR25 ;  /* 0x000006542e047896 */ /* 0x000fe60008000019 */
[----:B------:R-:W-:Y:S01]  /*50d0*/  LOP3.LUT R6, R6, UR5, RZ, 0x3c, !PT ;  /* 0x0000000506067c12 */ /* 0x000fe2000f8e3cff */
[----:B------:R1:W-:Y:S01]  /*50e0*/  @!UP0 UTMALDG.3D [UR8], [UR6], desc[UR30] ;  /* 0x00001e08060085b4 */ /* 0x0003e20008011000 */
[----:B------:R2:W-:Y:S02]  /*50f0*/  @!P1 SYNCS.ARRIVE.TRANS64.RED.A0TR RZ, [UR21+0x20], R0 ;  /* 0x00002000ffff99a7 */ /* 0x0005e40008300415 */
[----:B------:R-:W-:Y:S02]  /*5100*/  SHF.L.U32 R7, R6, 0x1f, RZ ;  /* 0x0000001f06077819 */ /* 0x000fe400000006ff */
[----:B------:R-:W-:Y:S01]  /*5110*/  SYNCS.ARRIVE.TRANS64.RED.A1T0 RZ, [UR4], RZ ;  /* 0x000000ffffff79a7 */ /* 0x000fe20008100404 */
[----:B-1----:R-:W-:Y:S09]  /*5120*/  ULEA UR6, UR29, UR32, 0x3 ;  /* 0x000000201d067291 */ /* 0x002ff2000f8e18ff */
[----:B------:R-:W1:Y:S02]  /*5130*/  SYNCS.PHASECHK.TRANS64.TRYWAIT P2, [UR6+0x38], R7 ;  /* 0x00003807ff0075a7 */ /* 0x000e640008041106 */
[----:B-12---:R-:W-:Y:S05]  /*5140*/  @!P2 BRA `(.L_x_71) ;  /* 0x000000a40060a947 */ /* 0x006fea0003800000 */
.L_x_200:
        /* <DEDUP_REMOVED lines=14> */
[----:B------:R-:W-:Y:S01]  /*5230*/  @!UP0 ULEA UR5, UR34, UR33, 0x5 ;  /* 0x0000002122058291 */ /* 0x000fe2000f8e28ff */
        /* <DEDUP_REMOVED lines=21> */
[----:B------:R1:W-:Y:S01]  /*5390*/  @!UP0 UTMALDG.3D [UR16], [UR30], desc[UR38] ;  /* 0x000026101e0085b4 */ /* 0x0003e20008011000 */
[----:B------:R-:W-:Y:S04]  /*53a0*/  UISETP.NE.AND UP0, UPT, UR4, 0x3, UPT ;  /* 0x000000030400788c */ /* 0x000fe8000bf05270 */
[----:B------:R-:W-:Y:S06]  /*53b0*/  USEL UR5, URZ, 0x1, UP0 ;  /* 0x00000001ff057887 */ /* 0x000fec0008000000 */
[----:B------:R-:W-:Y:S04]  /*53c0*/  LOP3.LUT R6, R6, UR5, RZ, 0x3c, !PT ;  /* 0x0000000506067c12 */ /* 0x000fe8000f8e3cff */
[----:B------:R-:W-:Y:S01]  /*53d0*/  SHF.L.U32 R7, R6, 0x1f, RZ ;  /* 0x0000001f06077819 */ /* 0x000fe200000006ff */
[----:B-1----:R-:W-:Y:S02]  /*53e0*/  USEL UR17, UR4, URZ, UP0 ;  /* 0x000000ff04117287 */ /* 0x002fe40008000000 */
[----:B------:R-:W-:Y:S01]  /*53f0*/  VOTEU.ALL UP0, P1 ;  /* 0x0000000000ff7886 */ /* 0x000fe20000800000 */
[----:B------:R-:W-:Y:S02]  /*5400*/  UPRMT UR4, UR46, 0x654, UR25 ;  /* 0x000006542e047896 */ /* 0x000fe40008000019 */
[----:B------:R-:W-:Y:S02]  /*5410*/  ULEA UR16, UR17, UR32, 0x3 ;  /* 0x0000002011107291 */ /* 0x000fe4000f8e18ff */
[----:B------:R1:W-:Y:S01]  /*5420*/  @!UP0 UTMALDG.3D [UR8], [UR30], desc[UR38] ;  /* 0x000026081e0085b4 */ /* 0x0003e20008011000 */
[----:B------:R1:W-:Y:S04]  /*5430*/  @!P1 SYNCS.ARRIVE.TRANS64.RED.A0TR RZ, [UR6+0x20], R0 ;  /* 0x00002000ffff99a7 */ /* 0x0003e80008300406 */
[----:B------:R-:W-:Y:S02]  /*5440*/  SYNCS.ARRIVE.TRANS64.RED.A1T0 RZ, [UR4], RZ ;  /* 0x000000ffffff79a7 */ /* 0x000fe40008100404 */
[----:B------:R-:W2:Y:S02]  /*5450*/  SYNCS.PHASECHK.TRANS64.TRYWAIT P2, [UR16+0x38], R7 ;  /* 0x00003807ff0075a7 */ /* 0x000ea40008041110 */
[----:B-12---:R-:W-:Y:S05]  /*5460*/  @!P2 BRA `(.L_x_72) ;  /* 0x000000a000b0a947 */ /* 0x006fea0003800000 */
.L_x_202:
        /* <DEDUP_REMOVED lines=58> */
.L_x_204:
[----:B------:R-:W-:Y:S01]  /*5810*/  UIADD3 UR9, UPT, UPT, UR17, 0x20, URZ ;  /* 0x0000002011097890 */ /* 0x000fe2000fffe0ff */
[----:B------:R-:W-:Y:S01]  /*5820*/  @!P1 R2UR UR5, R5 ;  /* 0x00000000050592ca */ /* 0x000fe200000e0000 */
[----:B------:R-:W-:Y:S01]  /*5830*/  UMOV UR10, UR26 ;  /* 0x0000001a000a7c82 */ /* 0x000fe20008000000 */
[----:B------:R-:W-:Y:S01]  /*5840*/  @!P1 R2UR UR4, R4 ;  /* 0x00000000040492ca */ /* 0x000fe200000e0000 */
[----:B------:R-:W-:Y:S01]  /*5850*/  VOTEU.ALL UP1, P1 ;  /* 0x0000000000ff7886 */ /* 0x000fe20000820000 */
[----:B------:R-:W-:Y:S01]  /*5860*/  ISETP.NE.AND P0, PT, RZ, UR34, !P1 ;  /* 0x00000022ff007c0c */ /* 0x000fe2000cf05270 */
[----:B------:R-:W-:Y:S01]  /*5870*/  VOTEU.ALL UP0, P1 ;  /* 0x0000000000ff7886 */ /* 0x000fe20000800000 */
[----:B------:R-:W-:Y:S01]  /*5880*/  UMOV UR20, 0x0 ;  /* 0x0000000000147882 */ /* 0x000fe20000000000 */
        /* <DEDUP_REMOVED lines=50> */
.L_x_206:
[----:B------:R-:W-:Y:S01]  /*5bb0*/  UIADD3 UR9, UPT, UPT, UR16, 0x20, URZ ;  /* 0x0000002010097890 */ /* 0x000fe2000fffe0ff */
[----:B------:R-:W-:Y:S01]  /*5bc0*/  @!P1 R2UR UR5, R4 ;  /* 0x00000000040592ca */ /* 0x000fe200000e0000 */
[----:B------:R-:W-:Y:S01]  /*5bd0*/  UIADD3 UR35, UPT, UPT, UR35, 0x1, URZ ;  /* 0x0000000123237890 */ /* 0x000fe2000fffe0ff */
[----:B------:R-:W-:Y:S01]  /*5be0*/  @!P1 R2UR UR4, R2 ;  /* 0x00000000020492ca */ /* 0x000fe200000e0000 */
[----:B------:R-:W-:Y:S01]  /*5bf0*/  UIADD3 UR27, UPT, UPT, UR13, UR54, URZ ;  /* 0x000000360d1b7290 */ /* 0x000fe2000fffe0ff */
[----:B------:R-:W-:Y:S01]  /*5c00*/  ISETP.NE.OR P0, PT, RZ, UR34, P1 ;  /* 0x00000022ff007c0c */ /* 0x000fe20008f05670 */
[----:B------:R-:W-:Y:S01]  /*5c10*/  VOTEU.ALL UP1, P1 ;  /* 0x0000000000ff7886 */ /* 0x000fe20000820000 */
[----:B------:R-:W-:Y:S01]  /*5c20*/  UMOV UR20, 0x0 ;  /* 0x0000000000147882 */ /* 0x000fe20000000000 */
[----:B------:R-:W-:Y:S01]  /*5c30*/  UMOV UR21, 0x10000000 ;  /* 0x1000000000157882 */ /* 0x000fe20000000000 */
[----:B------:R-:W-:Y:S01]  /*5c40*/  UMOV UR10, UR26 ;  /* 0x0000001a000a7c82 */ /* 0x000fe20008000000 */
[----:B------:R-:W-:Y:S01]  /*5c50*/  UMOV UR12, UR36 ;  /* 0x00000024000c7c82 */ /* 0x000fe20008000000 */
[----:B------:R-:W-:Y:S01]  /*5c60*/  VOTEU.ALL UP0, P1 ;  /* 0x0000000000ff7886 */ /* 0x000fe20000800000 */
[----:B------:R-:W-:Y:S01]  /*5c70*/  VIADD R10, R10, 0x1 ;  /* 0x000000010a0a7836 */ /* 0x000fe20000000000 */
[----:B------:R-:W-:Y:S01]  /*5c80*/  UMOV UR36, UR37 ;  /* 0x0000002500247c82 */ /* 0x000fe20008000000 */
[----:B------:R-:W-:Y:S01]  /*5c90*/  IMAD.U32 R4, RZ, RZ, UR5 ;  /* 0x00000005ff047e24 */ /* 0x000fe2000f8e00ff */
[----:B------:R-:W-:Y:S01]  /*5ca0*/  UMOV UR5, 0x10000000 ;  /* 0x1000000000057882 */ /* 0x000fe20000000000 */
[----:B------:R-:W-:Y:S01]  /*5cb0*/  @!UP0 UIADD3 UR6, UPT, UPT, UR33, 0xe0, URZ ;  /* 0x000000e021068890 */ /* 0x000fe2000fffe0ff */
[----:B-1----:R-:W-:Y:S01]  /*5cc0*/  IMAD.U32 R5, RZ, RZ, UR4 ;  /* 0x00000004ff057e24 */ /* 0x002fe2000f8e00ff */
[----:B------:R-:W-:Y:S04]  /*5cd0*/  @!UP0 ULEA UR4, UR18, UR32, 0xe ;  /* 0x0000002012048291 */ /* 0x000fe8000f8e70ff */
[----:B------:R-:W-:Y:S01]  /*5ce0*/  @!UP0 UIADD3 UR8, UPT, UPT, UR4, 0x200, URZ ;  /* 0x0000020004088890 */ /* 0x000fe2000fffe0ff */
[----:B------:R-:W-:Y:S01]  /*5cf0*/  @!P1 IMAD.U32 R0, RZ, RZ, UR6 ;  /* 0x00000006ff009e24 */ /* 0x000fe2000f8e00ff */
[----:B------:R-:W-:Y:S01]  /*5d00*/  @!P1 R2UR UR6, R4 ;  /* 0x00000000040692ca */ /* 0x000fe200000e0000 */
[----:B------:R-:W-:Y:S01]  /*5d10*/  @!P0 IMAD R0, RZ, RZ, UR33 ;  /* 0x00000021ff008e24 */ /* 0x000fe2000f8e02ff */
[----:B------:R-:W-:Y:S02]  /*5d20*/  @!P1 R2UR UR7, R5 ;  /* 0x00000000050792ca */ /* 0x000fe400000e0000 */
[----:B------:R-:W-:Y:S11]  /*5d30*/  PLOP3.LUT P0, PT, P1, PT, PT, 0x8, 0x80 ;  /* 0x000000000080781c */ /* 0x000ff60000f0e170 */
[----:B------:R-:W-:Y:S02]  /*5d40*/  @!UPT UIADD3 URZ, UPT, UPT, URZ, URZ, URZ ;  /* 0x000000fffffff290 */ /* 0x000fe4000fffe0ff */
[C---:B------:R-:W-:Y:S02]  /*5d50*/  @P0 R2UR.BROADCAST UR11, R0.reuse ;  /* 0x00000000000b02ca */ /* 0x040fe400008e0000 */
[----:B------:R-:W-:Y:S11]  /*5d60*/  PLOP3.LUT P0, PT, P1, PT, PT, 0x8, 0x80 ;  /* 0x000000000080781c */ /* 0x000ff60000f0e170 */
[----:B------:R1:W-:Y:S01]  /*5d70*/  @!UP1 UTMALDG.3D [UR8], [UR6], desc[UR20] ;  /* 0x00001408060095b4 */ /* 0x0003e20008011000 */
[----:B------:R-:W-:Y:S01]  /*5d80*/  VOTEU.ALL UP1, P1 ;  /* 0x0000000000ff7886 */ /* 0x000fe20000820000 */
[----:B-1----:R-:W-:Y:S01]  /*5d90*/  @!UP0 UIADD3 UR10, UPT, UPT, UR26, 0x20, URZ ;  /* 0x000000201a0a8890 */ /* 0x002fe2000fffe0ff */
[C---:B------:R-:W-:Y:S01]  /*5da0*/  @P0 R2UR.BROADCAST UR11, R0.reuse ;  /* 0x00000000000b02ca */ /* 0x040fe200008e0000 */
[----:B------:R-:W-:Y:S01]  /*5db0*/  @!UP0 UIADD3 UR8, UPT, UPT, UR4, 0x1200, URZ ;  /* 0x0000120004088890 */ /* 0x000fe2000fffe0ff */
        /* <DEDUP_REMOVED lines=8> */
[----:B------:R-:W-:Y:S01]  /*5e40*/  UPLOP3.LUT UP1, UPT, UPT, UPT, UPT, 0x80, 0x8 ;  /* 0x000000000008789c */ /* 0x000fe20003f2f070 */
[----:B-1----:R-:W-:Y:S01]  /*5e50*/  @P0 R2UR.BROADCAST UR11, R0 ;  /* 0x00000000000b02ca */ /* 0x002fe200008e0000 */
[----:B------:R-:W-:Y:S01]  /*5e60*/  @!UP0 UIADD3 UR10, UPT, UPT, UR26, 0x60, URZ ;  /* 0x000000601a0a8890 */ /* 0x000fe2000fffe0ff */
[C---:B------:R-:W-:Y:S01]  /*5e70*/  ISETP.NE.AND P0, PT, R10.reuse, 0x2, PT ;  /* 0x000000020a00780c */ /* 0x040fe20003f05270 */
[----:B------:R-:W-:Y:S01]  /*5e80*/  @!UP0 UIADD3 UR8, UPT, UPT, UR4, 0x3200, URZ ;  /* 0x0000320004088890 */ /* 0x000fe2000fffe0ff */
[----:B------:R-:W-:Y:S02]  /*5e90*/  VOTEU.ALL UP0, P1 ;  /* 0x0000000000ff7886 */ /* 0x000fe40000800000 */
[----:B------:R-:W-:Y:S01]  /*5ea0*/  UMOV UR4, 0x0 ;  /* 0x0000000000047882 */ /* 0x000fe20000000000 */
[----:B------:R-:W-:Y:S02]  /*5eb0*/  SEL R0, RZ, 0x1, P0 ;  /* 0x00000001ff007807 */ /* 0x000fe40000000000 */
[----:B------:R-:W-:Y:S02]  /*5ec0*/  SEL R10, R10, RZ, P0 ;  /* 0x000000ff0a0a7207 */ /* 0x000fe40000000000 */
[----:B------:R-:W-:Y:S02]  /*5ed0*/  LOP3.LUT R9, R9, R0, RZ, 0x3c, !PT ;  /* 0x0000000009097212 */ /* 0x000fe400078e3cff */
[----:B------:R1:W-:Y:S01]  /*5ee0*/  @!UP0 UTMALDG.3D [UR8], [UR6], desc[UR4] ;  /* 0x00000408060085b4 */ /* 0x0003e20008011000 */
[----:B------:R2:W-:Y:S01]  /*5ef0*/  @!P1 SYNCS.ARRIVE.TRANS64.RED.A0TR RZ, [UR16+0x20], R3 ;  /* 0x00002003ffff99a7 */ /* 0x0005e20008300410 */
[----:B-1----:R-:W-:Y:S02]  /*5f00*/  UIADD3 UR4, UPT, UPT, UR18, 0x1, URZ ;  /* 0x0000000112047890 */ /* 0x002fe4000fffe0ff */
[----:B------:R-:W-:Y:S02]  /*5f10*/  UIADD3 UR11, UPT, UPT, UR14, UR52, URZ ;  /* 0x000000340e0b7290 */ /* 0x000fe4000fffe0ff */
[----:B------:R-:W-:Y:S04]  /*5f20*/  UISETP.NE.AND UP0, UPT, UR4, 0x3, UPT ;  /* 0x000000030400788c */ /* 0x000fe8000bf05270 */
[----:B------:R-:W-:Y:S02]  /*5f30*/  USEL UR29, UR4, URZ, UP0 ;  /* 0x000000ff041d7287 */ /* 0x000fe40008000000 */
[----:B------:R-:W-:Y:S02]  /*5f40*/  UPRMT UR4, UR46, 0x654, UR9 ;  /* 0x000006542e047896 */ /* 0x000fe40008000009 */
[----:B------:R-:W-:Y:S06]  /*5f50*/  USEL UR5, URZ, 0x1, UP0 ;  /* 0x00000001ff057887 */ /* 0x000fec0008000000 */
[----:B------:R-:W-:Y:S01]  /*5f60*/  LOP3.LUT R11, R6, UR5, RZ, 0x3c, !PT ;  /* 0x00000005060b7c12 */ /* 0x000fe2000f8e3cff */
[----:B------:R-:W-:Y:S01]  /*5f70*/  SYNCS.ARRIVE.TRANS64.RED.A1T0 RZ, [UR4], RZ ;  /* 0x000000ffffff79a7 */ /* 0x000fe20008100404 */
[----:B------:R-:W-:Y:S05]  /*5f80*/  BRA.U UP3, `(.L_x_75) ;  /* 0xffffffd903b87547 */ /* 0x000fea000b83ffff */
[----:B------:R-:W-:Y:S01]  /*5f90*/  UIADD3 UR32, UPT, UPT, UR32, 0x38, URZ ;  /* 0x0000003820207890 */ /* 0x000fe2000fffe0ff */
[----:B--2---:R-:W-:-:S03]  /*5fa0*/  SHF.L.U32 R3, R11, 0x1f, RZ ;  /* 0x0000001f0b037819 */ /* 0x004fc600000006ff */
[----:B------:R-:W-:-:S09]  /*5fb0*/  ULEA UR4, UR29, UR32, 0x3 ;  /* 0x000000201d047291 */ /* 0x000fd2000f8e18ff */
[----:B------:R-:W1:Y:S02]  /*5fc0*/  SYNCS.PHASECHK.TRANS64.TRYWAIT P0, [UR4], R3 ;  /* 0x00000003ff0075a7 */ /* 0x000e640008001104 */
[----:B-1----:R-:W-:Y:S05]  /*5fd0*/  @!P0 BRA `(.L_x_76) ;  /* 0x00000098001c8947 */ /* 0x002fea0003800000 */
.L_x_208:
[----:B------:R-:W-:-:S04]  /*5fe0*/  UIADD3 UR4, UPT, UPT, UR29, 0x1, URZ ;  /* 0x000000011d047890 */ /* 0x000fc8000fffe0ff */
[----:B------:R-:W-:-:S04]  /*5ff0*/  UISETP.NE.AND UP0, UPT, UR4, 0x3, UPT ;  /* 0x000000030400788c */ /* 0x000fc8000bf05270 */
[----:B------:R-:W-:Y:S02]  /*6000*/  USEL UR6, URZ, 0x1, UP0 ;  /* 0x00000001ff067887 */ /* 0x000fe40008000000 */
[----:B------:R-:W-:-:S04]  /*6010*/  USEL UR4, UR4, URZ, UP0 ;  /* 0x000000ff04047287 */ /* 0x000fc80008000000 */
[----:B------:R-:W-:Y:S01]  /*6020*/  ULEA UR5, UR4, UR32, 0x3 ;  /* 0x0000002004057291 */ /* 0x000fe2000f8e18ff */
[----:B------:R-:W-:-:S04]  /*6030*/  LOP3.LUT R11, R11, UR6, RZ, 0x3c, !PT ;  /* 0x000000060b0b7c12 */ /* 0x000fc8000f8e3cff */
[----:B-1----:R-:W-:-:S04]  /*6040*/  SHF.L.U32 R3, R11, 0x1f, RZ ;  /* 0x0000001f0b037819 */ /* 0x002fc800000006ff */
[----:B------:R-:W1:Y:S02]  /*6050*/  SYNCS.PHASECHK.TRANS64.TRYWAIT P0, [UR5], R3 ;  /* 0x00000003ff0075a7 */ /* 0x000e640008001105 */
[----:B-1----:R-:W-:Y:S05]  /*6060*/  @!P0 BRA `(.L_x_77) ;  /* 0x0000009800108947 */ /* 0x002fea0003800000 */
.L_x_210:
        /* <DEDUP_REMOVED lines=8> */
.L_x_78:
[----:B-1----:R1:W2:Y:S02]  /*60f0*/  SYNCS.PHASECHK.TRANS64.TRYWAIT P0, [R0+URZ], R3 ;  /* 0x00000003000075a7 */ /* 0x0022a400080011ff */
[----:B--2---:R-:W-:Y:S05]  /*6100*/  @!P0 NANOSLEEP.SYNCS 0x989680 ;  /* 0x009896800000895d */ /* 0x004fea0003900000 */
[----:B------:R-:W2:Y:S02]  /*6110*/  @!P0 SYNCS.PHASECHK.TRANS64 P0, [R0+URZ], R3 ;  /* 0x00000003000085a7 */ /* 0x000ea400080010ff */
[----:B--23--:R-:W-:Y:S05]  /*6120*/  @P0 EXIT ;  /* 0x000000000000094d */ /* 0x00cfea0003800000 */
[----:B------:R-:W-:Y:S05]  /*6130*/  BRA `(.L_x_78) ;  /* 0xfffffffc00ec7947 */ /* 0x000fea000383ffff */
.L_x_60:
[----:B------:R-:W-:-:S06]  /*6140*/  UISETP.GE.AND UP0, UPT, UR20, 0x4, UPT ;  /* 0x000000041400788c */ /* 0x000fcc000bf06270 */
[----:B------:R-:W-:-:S13]  /*6150*/  PLOP3.LUT P0, PT, PT, PT, UP0, 0x80, 0x8 ;  /* 0x000000000008781c */ /* 0x000fda0003f0f008 */
[----:B------:R-:W-:Y:S05]  /*6160*/  @!P0 EXIT ;  /* 0x000000000000894d */ /* 0x000fea0003800000 */
[----:B------:R-:W-:Y:S01]  /*6170*/  BAR.SYNC.DEFER_BLOCKING 0x6, 0xa0 ;  /* 0x0182800000007b1d */ /* 0x000fe20000010000 */
[----:B------:R-:W-:Y:S02]  /*6180*/  HFMA2 R92, -RZ, RZ, 0, 2.384185791015625e-06 ;  /* 0x00000028ff5c7431 */ /* 0x000fe400000001ff */
[C---:B------:R-:W-:Y:S01]  /*6190*/  IMAD.SHL.U32 R0, R93.reuse, 0x4, RZ ;  /* 0x000000045d007824 */ /* 0x040fe200078e00ff */
[C---:B------:R-:W-:Y:S01]  /*61a0*/  SHF.L.U32 R2, R93.reuse, 0x10, RZ ;  /* 0x000000105d027819 */ /* 0x040fe200000006ff */
[C---:B------:R-:W-:Y:S01]  /*61b0*/  IMAD.SHL.U32 R91, R93.reuse, 0x80, RZ ;  /* 0x000000805d5b7824 */ /* 0x040fe200078e00ff */
[----:B------:R-:W-:Y:S01]  /*61c0*/  R2P PR, R93, 0x18 ;  /* 0x000000185d007804 */ /* 0x000fe20000000000 */
[----:B------:R-:W-:Y:S01]  /*61d0*/  UMOV UR4, 0x400 ;  /* 0x0000040000047882 */ /* 0x000fe20000000000 */
[----:B------:R-:W1:Y:S01]  /*61e0*/  LDCU.64 UR6, c[0x0][0xa88] ;  /* 0x00015100ff0677ac */ /* 0x000e620008000a00 */
[----:B------:R-:W2:Y:S01]  /*61f0*/  LDC.64 R76, c[0x0][0xab0] ;  /* 0x0002ac00ff4c7b82 */ /* 0x000ea20000000a00 */
[----:B------:R-:W-:Y:S01]  /*6200*/  LOP3.LUT R2, R2, 0x600000, RZ, 0xc0, !PT ;  /* 0x0060000002027812 */ /* 0x000fe200078ec0ff */
[----:B------:R-:W-:Y:S01]  /*6210*/  IMAD.MOV.U32 R90, RZ, RZ, 0x50 ;  /* 0x00000050ff5a7424 */ /* 0x000fe200078e00ff */
[----:B------:R-:W-:Y:S01]  /*6220*/  ULEA UR4, UR46, UR4, 0x18 ;  /* 0x000000042e047291 */ /* 0x000fe2000f8ec0ff */
[----:B------:R-:W-:Y:S01]  /*6230*/  LOP3.LUT R91, R91, 0x307c, R0, 0xc8, !PT ;  /* 0x0000307c5b5b7812 */ /* 0x000fe200078ec800 */
[----:B------:R-:W3:Y:S01]  /*6240*/  LDCU UR5, c[0x0][0x370] ;  /* 0x00006e00ff0577ac */ /* 0x000ee20008000800 */
[----:B------:R-:W-:-:S02]  /*6250*/  LOP3.LUT R93, R93, 0x60, RZ, 0xc0, !PT ;  /* 0x000000605d5d7812 */ /* 0x000fc400078ec0ff */
[----:B------:R-:W-:Y:S01]  /*6260*/  CS2R R88, SRZ ;  /* 0x0000000000587805 */ /* 0x000fe2000001ff00 */
[----:B------:R-:W4:Y:S01]  /*6270*/  LDC.64 R74, c[0x0][0xaa8] ;  /* 0x0002aa00ff4a7b82 */ /* 0x000f220000000a00 */
[----:B------:R-:W-:Y:S01]  /*6280*/  SEL R92, R92, 0x18, !P3 ;  /* 0x000000185c5c7807 */ /* 0x000fe20005800000 */
[----:B------:R-:W2:Y:S01]  /*6290*/  LDCU.64 UR58, c[0x0][0x348] ;  /* 0x00006900ff3a77ac */ /* 0x000ea20008000a00 */
[----:B------:R-:W-:Y:S01]  /*62a0*/  SEL R90, R90, 0x30, !P4 ;  /* 0x000000305a5a7807 */ /* 0x000fe20006000000 */
[----:B------:R-:W-:Y:S01]  /*62b0*/  UMOV UR56, 0x1 ;  /* 0x0000000100387882 */ /* 0x000fe20000000000 */
[----:B------:R-:W2:Y:S01]  /*62c0*/  LDCU UR45, c[0x0][0xd0c] ;  /* 0x0001a180ff2d77ac */ /* 0x000ea20008000800 */
[----:B------:R-:W2:Y:S01]  /*62d0*/  LDS R3, [UR4+0xe0] ;  /* 0x0000e004ff037984 */ /* 0x000ea20008000800 */
[----:B-1----:R-:W-:Y:S02]  /*62e0*/  IMAD.U32 R82, RZ, RZ, UR6 ;  /* 0x00000006ff527e24 */ /* 0x002fe4000f8e00ff */
[----:B------:R-:W-:Y:S01]  /*62f0*/  IMAD.U32 R81, RZ, RZ, UR7 ;  /* 0x00000007ff517e24 */ /* 0x000fe2000f8e00ff */
[----:B------:R-:W1:Y:S01]  /*6300*/  LDCU.64 UR6, c[0x0][0xa90] ;  /* 0x00015200ff0677ac */ /* 0x000e620008000a00 */
[----:B---3--:R-:W-:Y:S01]  /*6310*/  IMAD.U32 R85, RZ, RZ, UR5 ;  /* 0x00000005ff557e24 */ /* 0x008fe2000f8e00ff */
[----:B------:R-:W-:Y:S01]  /*6320*/  UIADD3 UR4, UPT, UPT, UR4, 0x200, URZ ;  /* 0x0000020004047890 */ /* 0x000fe2000fffe0ff */
[----:B------:R-:W3:Y:S05]  /*6330*/  LDCU UR41, c[0x0][0xd30] ;  /* 0x0001a600ff2977ac */ /* 0x000eea0008000800 */
[----:B------:R-:W-:Y:S01]  /*6340*/  IMAD.U32 R95, RZ, RZ, UR4 ;  /* 0x00000004ff5f7e24 */ /* 0x000fe2000f8e00ff */
[----:B------:R-:W-:Y:S01]  /*6350*/  IADD3 R91, PT, PT, R91, UR4, RZ ;  /* 0x000000045b5b7c10 */ /* 0x000fe2000fffe0ff */
[----:B------:R-:W2:Y:S01]  /*6360*/  LDCU.64 UR42, c[0x0][0xd28] ;  /* 0x0001a500ff2a77ac */ /* 0x000ea20008000a00 */
[----:B------:R-:W2:Y:S01]  /*6370*/  LDCU.128 UR60, c[0x0][0xd10] ;  /* 0x0001a200ff3c77ac */ /* 0x000ea20008000c00 */
[----:B-1----:R-:W-:Y:S01]  /*6380*/  MOV R84, UR6 ;  /* 0x0000000600547c02 */ /* 0x002fe20008000f00 */
[----:B------:R-:W-:Y:S01]  /*6390*/  IMAD.U32 R83, RZ, RZ, UR7 ;  /* 0x00000007ff537e24 */ /* 0x000fe2000f8e00ff */
[----:B------:R-:W1:Y:S01]  /*63a0*/  LDCU UR57, c[0x0][0x374] ;  /* 0x00006e80ff3977ac */ /* 0x000e620008000800 */
[----:B------:R-:W-:Y:S01]  /*63b0*/  UMOV UR37, URZ ;  /* 0x000000ff00257c82 */ /* 0x000fe20008000000 */
[----:B------:R-:W-:Y:S01]  /*63c0*/  UMOV UR52, URZ ;  /* 0x000000ff00347c82 */ /* 0x000fe20008000000 */
[----:B------:R-:W-:Y:S01]  /*63d0*/  UMOV UR55, URZ ;  /* 0x000000ff00377c82 */ /* 0x000fe20008000000 */
[----:B------:R-:W-:Y:S01]  /*63e0*/  UMOV UR53, URZ ;  /* 0x000000ff00357c82 */ /* 0x000fe20008000000 */
[----:B--23--:R-:W-:-:S07]  /*63f0*/  IMAD.IADD R2, R3, 0x1, R2 ;  /* 0x0000000103027824 */ /* 0x00cfce00078e0202 */
.L_x_169:
[----:B------:R-:W2:Y:S01]  /*6400*/  S2UR UR40, SR_CgaCtaId ;  /* 0x00000000002879c3 */ /* 0x000ea20000008800 */
[----:B------:R-:W-:Y:S01]  /*6410*/  UMOV UR4, 0x400 ;  /* 0x0000040000047882 */ /* 0x000fe20000000000 */
[----:B------:R-:W-:Y:S01]  /*6420*/  SHF.L.U32 R3, R89, 0x1f, RZ ;  /* 0x0000001f59037819 */ /* 0x000fe200000006ff */
[----:B--2---:R-:W-:Y:S06]  /*6430*/  ULEA UR47, UR40, UR4, 0x18 ;  /* 0x00000004282f7291 */ /* 0x004fec000f8ec0ff */
[C---:B------:R-:W-:Y:S02]  /*6440*/  LEA R0, R88.reuse, UR47, 0x3 ;  /* 0x0000002f58007c11 */ /* 0x040fe4000f8e18ff */
[----:B------:R-:W-:Y:S02]  /*6450*/  LEA R5, R88, UR47, 0x4 ;  /* 0x0000002f58057c11 */ /* 0x000fe4000f8e20ff */
[----:B------:R-:W2:Y:S02]  /*6460*/  SYNCS.PHASECHK.TRANS64.TRYWAIT P0, [R0+URZ+0x60], R3 ;  /* 0x00006003000075a7 */ /* 0x000ea400080011ff */
[----:B--23--:R-:W-:Y:S05]  /*6470*/  @!P0 BRA `(.L_x_79) ;  /* 0x0000009400248947 */ /* 0x00cfea0003800000 */
.L_x_211:
[----:B------:R-:W-:Y:S01]  /*6480*/  R2UR UR7, R94 ;  /* 0x000000005e0772ca */ /* 0x000fe200000e0000 */
[----:B------:R-:W3:Y:S01]  /*6490*/  LDS.128 R4, [R5+0xc0] ;  /* 0x0000c00005047984 */ /* 0x000ee20000000c00 */
[----:B--2---:R-:W-:Y:S01]  /*64a0*/  VIADD R0, R0, 0x70 ;  /* 0x0000007000007836 */ /* 0x004fe20000000000 */
[----:B------:R-:W-:Y:S04]  /*64b0*/  UISETP.GE.AND UP0, UPT, UR44, 0x1, UPT ;  /* 0x000000012c00788c */ /* 0x000fe8000bf06270 */
[----:B------:R-:W-:Y:S01]  /*64c0*/  PRMT R0, RZ, 0x654, R0 ;  /* 0x00000654ff007816 */ /* 0x000fe20000000000 */
[----:B------:R-:W-:Y:S01]  /*64d0*/  @!PT LDS RZ, [RZ] ;  /* 0x00000000fffff984 */ /* 0x000fe20000000800 */
[----:B------:R-:W-:Y:S01]  /*64e0*/  @!PT LDS RZ, [RZ] ;  /* 0x00000000fffff984 */ /* 0x000fe20000000800 */
[----:B------:R-:W-:Y:S01]  /*64f0*/  @!PT LDS RZ, [RZ] ;  /* 0x00000000fffff984 */ /* 0x000fe20000000800 */
[----:B------:R-:W-:Y:S01]  /*6500*/  @!PT LDS RZ, [RZ] ;  /* 0x00000000fffff984 */ /* 0x000fe20000000800 */
[----:B------:R2:W-:Y:S06]  /*6510*/  MEMBAR.ALL.CTA ;  /* 0x0000000000007992 */ /* 0x0005ec0000008000 */
[----:B--2---:R-:W2:Y:S02]  /*6520*/  FENCE.VIEW.ASYNC.S ;  /* 0x00000000000073c6 */ /* 0x004ea40000000000 */
[----:B--2---:R2:W-:Y:S01]  /*6530*/  SYNCS.ARRIVE.TRANS64.RED.A1T0 RZ, [R0+URZ], RZ ;  /* 0x000000ff00ff79a7 */ /* 0x0045e200081004ff */
[----:B---3--:R-:W-:Y:S11]  /*6540*/  LOP3.LUT P0, RZ, R6, 0x1, RZ, 0xc0, !PT ;  /* 0x0000000106ff7812 */ /* 0x008ff6000780c0ff */
[----:B------:R-:W-:Y:S02]  /*6550*/  @!UPT UIADD3 URZ, UPT, UPT, URZ, URZ, URZ ;  /* 0x000000fffffff290 */ /* 0x000fe4000fffe0ff */
[----:B------:R-:W-:Y:S01]  /*6560*/  VOTEU.ANY UP1, P0 ;  /* 0x0000000000ff7886 */ /* 0x000fe20000020100 */
[----:B------:R-:W-:Y:S01]  /*6570*/  PLOP3.LUT P0, PT, PT, PT, UP1, 0x80, 0x8 ;  /* 0x000000000008781c */ /* 0x000fe20003f0f018 */
[----:B------:R-:W-:Y:S06]  /*6580*/  UP2UR UR4, UPR, URZ, 0x2 ;  /* 0x00000002ff047883 */ /* 0x000fec0008000000 */
[----:B------:R-:W-:Y:S06]  /*6590*/  IMAD.U32 R96, RZ, RZ, UR4 ;  /* 0x00000004ff607e24 */ /* 0x000fec000f8e00ff */
[----:B------:R-:W-:Y:S02]  /*65a0*/  @P0 SHF.R.U32.HI R3, RZ, 0x10, R5 ;  /* 0x00000010ff030819 */ /* 0x000fe40000011605 */
[----:B------:R-:W-:Y:S02]  /*65b0*/  @P0 MOV R8, R4 ;  /* 0x0000000400080202 */ /* 0x000fe40000000f00 */
[----:B------:R-:W-:Y:S02]  /*65c0*/  @P0 R2UR UR4, R3 ;  /* 0x00000000030402ca */ /* 0x000fe400000e0000 */
[----:B------:R-:W-:Y:S02]  /*65d0*/  @P0 LOP3.LUT R4, R5, 0xffff, RZ, 0xc0, !PT ;  /* 0x0000ffff05040812 */ /* 0x000fe400078ec0ff */
[----:B------:R-:W-:Y:S02]  /*65e0*/  @P0 R2UR UR6, R8 ;  /* 0x00000000080602ca */ /* 0x000fe400000e0000 */
[----:B------:R-:W-:Y:S07]  /*65f0*/  @P0 R2UR UR5, R4 ;  /* 0x00000000040502ca */ /* 0x000fee00000e0000 */
[----:B------:R-:W-:Y:S02]  /*6600*/  @UP1 UMOV UR7, UR4 ;  /* 0x0000000400071c82 */ /* 0x000fe40008000000 */
[----:B------:R-:W-:Y:S02]  /*6610*/  IMAD.U32 R94, RZ, RZ, UR7 ;  /* 0x00000007ff5e7e24 */ /* 0x000fe4000f8e00ff */
[----:B------:R-:W-:Y:S02]  /*6620*/  @UP1 UMOV UR39, UR6 ;  /* 0x0000000600271c82 */ /* 0x000fe40008000000 */
[----:B------:R-:W-:Y:S01]  /*6630*/  @UP1 UMOV UR38, UR5 ;  /* 0x0000000500261c82 */ /* 0x000fe20008000000 */
[----:B--2---:R-:W-:Y:S05]  /*6640*/  BRA.U !UP0, `(.L_x_80) ;  /* 0x0000000108d07547 */ /* 0x004fea000b800000 */
[----:B------:R-:W2:Y:S01]  /*6650*/  LDCU UR14, c[0x0][0xd20] ;  /* 0x0001a400ff0e77ac */ /* 0x000ea20008000800 */
[----:B------:R-:W-:Y:S01]  /*6660*/  R2UR UR10, R85 ;  /* 0x00000000550a72ca */ /* 0x000fe200000e0000 */
[----:B-1----:R-:W-:Y:S02]  /*6670*/  UIMAD.WIDE.U32 UR4, UR57, UR63, URZ ;  /* 0x0000003f390472a5 */ /* 0x002fe4000f8e00ff */
[----:B------:R-:W-:Y:S02]  /*6680*/  UISETP.NE.AND UP0, UPT, UR62, 0x1, UPT ;  /* 0x000000013e00788c */ /* 0x000fe4000bf05270 */
[----:B------:R-:W-:Y:S02]  /*6690*/  UIMAD.WIDE.U32 UR8, UR38, UR63, URZ ;  /* 0x0000003f260872a5 */ /* 0x000fe4000f8e00ff */
[----:B------:R-:W-:Y:S02]  /*66a0*/  UISETP.NE.AND UP1, UPT, UR45, 0x1, UPT ;  /* 0x000000012d00788c */ /* 0x000fe4000bf25270 */
[----:B------:R-:W-:Y:S04]  /*66b0*/  UIMAD.WIDE.U32 UR12, UR39, UR60, URZ ;  /* 0x0000003c270c72a5 */ /* 0x000fe8000f8e00ff */
[----:B------:R-:W-:Y:S02]  /*66c0*/  UIMAD.WIDE.U32 UR6, UR10, UR60, URZ ;  /* 0x0000003c0a0672a5 */ /* 0x000fe4000f8e00ff */
[----:B------:R-:W-:Y:S01]  /*66d0*/  UISETP.NE.AND UP2, UPT, UR44, 0x1, UPT ;  /* 0x000000012c00788c */ /* 0x000fe2000bf45270 */
[----:B------:R-:W-:Y:S02]  /*66e0*/  UMOV UR4, UR5 ;  /* 0x0000000500047c82 */ /* 0x000fe40008000000 */
[----:B--2---:R-:W-:Y:S03]  /*66f0*/  USHF.R.U32.HI UR5, URZ, UR14, UR4 ;  /* 0x0000000eff057299 */ /* 0x004fe60008011604 */
[----:B------:R-:W-:Y:S02]  /*6700*/  UMOV UR4, UR7 ;  /* 0x0000000700047c82 */ /* 0x000fe40008000000 */
[----:B------:R-:W-:Y:S02]  /*6710*/  USHF.R.U32.HI UR7, URZ, UR61, UR4 ;  /* 0x0000003dff077299 */ /* 0x000fe40008011604 */
[----:B------:R-:W-:Y:S02]  /*6720*/  USEL UR4, UR57, UR5, !UP0 ;  /* 0x0000000539047287 */ /* 0x000fe4000c000000 */
[----:B------:R-:W-:Y:S01]  /*6730*/  USEL UR7, UR10, UR7, !UP1 ;  /* 0x000000070a077287 */ /* 0x000fe2000c800000 */
[----:B------:R-:W-:Y:S01]  /*6740*/  UMOV UR5, UR9 ;  /* 0x0000000900057c82 */ /* 0x000fe20008000000 */
[----:B------:R-:W-:Y:S02]  /*6750*/  UIMAD.WIDE.U32 UR8, UR4, UR42, URZ ;  /* 0x0000002a040872a5 */ /* 0x000fe4000f8e00ff */
[----:B------:R-:W-:Y:S03]  /*6760*/  USHF.R.U32.HI UR6, URZ, UR14, UR5 ;  /* 0x0000000eff067299 */ /* 0x000fe60008011605 */
[----:B------:R-:W-:Y:S01]  /*6770*/  UMOV UR5, UR13 ;  /* 0x0000000d00057c82 */ /* 0x000fe20008000000 */
[----:B------:R-:W-:Y:S02]  /*6780*/  UIMAD.WIDE.U32 UR12, UR7, UR42, URZ ;  /* 0x0000002a070c72a5 */ /* 0x000fe4000f8e00ff */
[----:B------:R-:W-:Y:S02]  /*6790*/  USEL UR6, UR38, UR6, !UP0 ;  /* 0x0000000626067287 */ /* 0x000fe4000c000000 */
[----:B------:R-:W-:Y:S01]  /*67a0*/  USHF.R.U32.HI UR5, URZ, UR61, UR5 ;  /* 0x0000003dff057299 */ /* 0x000fe20008011605 */
[----:B------:R-:W-:Y:S02]  /*67b0*/  UMOV UR8, UR9 ;  /* 0x0000000900087c82 */ /* 0x000fe40008000000 */
[----:B------:R-:W-:Y:S02]  /*67c0*/  @UP2 USHF.R.U32.HI UR4, URZ, UR43, UR8 ;  /* 0x0000002bff042299 */ /* 0x000fe40008011608 */
[----:B------:R-:W-:Y:S02]  /*67d0*/  USEL UR5, UR39, UR5, !UP1 ;  /* 0x0000000527057287 */ /* 0x000fe4000c800000 */
[----:B------:R-:W-:Y:S01]  /*67e0*/  UIMAD UR4, UR44, UR4, URZ ;  /* 0x000000042c0472a4 */ /* 0x000fe2000f8e02ff */
[----:B------:R-:W-:Y:S01]  /*67f0*/  UMOV UR8, UR13 ;  /* 0x0000000d00087c82 */ /* 0x000fe20008000000 */
[----:B------:R-:W-:Y:S02]  /*6800*/  UIMAD.WIDE.U32 UR12, UR6, UR42, URZ ;  /* 0x0000002a060c72a5 */ /* 0x000fe4000f8e00ff */
[----:B------:R-:W-:Y:S02]  /*6810*/  @UP2 USHF.R.U32.HI UR7, URZ, UR43, UR8 ;  /* 0x0000002bff072299 */ /* 0x000fe40008011608 */
[----:B------:R-:W-:Y:S02]  /*6820*/  UISETP.GE.AND UP0, UPT, UR6, UR4, UPT ;  /* 0x000000040600728c */ /* 0x000fe4000bf06270 */
[----:B------:R-:W-:Y:S01]  /*6830*/  UIMAD UR8, UR44, UR7, URZ ;  /* 0x000000072c0872a4 */ /* 0x000fe2000f8e02ff */
[----:B------:R-:W-:Y:S03]  /*6840*/  UMOV UR4, UR13 ;  /* 0x0000000d00047c82 */ /* 0x000fe60008000000 */
[----:B------:R-:W-:Y:S02]  /*6850*/  UISETP.GE.OR UP0, UPT, UR5, UR8, UP0 ;  /* 0x000000080500728c */ /* 0x000fe40008706670 */
[----:B------:R-:W-:Y:S02]  /*6860*/  USHF.R.U32.HI UR4, URZ, UR43, UR4 ;  /* 0x0000002bff047299 */ /* 0x000fe40008011604 */
[----:B------:R-:W-:Y:S02]  /*6870*/  UIMAD.WIDE.U32 UR8, UR5, UR42, URZ ;  /* 0x0000002a050872a5 */ /* 0x000fe4000f8e00ff */
[----:B------:R-:W-:Y:S02]  /*6880*/  USEL UR12, UR6, UR4, !UP2 ;  /* 0x00000004060c7287 */ /* 0x000fe4000d000000 */
[----:B------:R-:W-:Y:S02]  /*6890*/  UIADD3 UR8, UPT, UPT, -UR5, URZ, URZ ;  /* 0x000000ff05087290 */ /* 0x000fe4000fffe1ff */
[----:B------:R-:W-:Y:S01]  /*68a0*/  UIADD3 UR10, UPT, UPT, -UR12, URZ, URZ ;  /* 0x000000ff0c0a7290 */ /* 0x000fe2000fffe1ff */
[----:B------:R-:W-:Y:S01]  /*68b0*/  @!UP0 UMOV UR4, UR9 ;  /* 0x0000000900048c82 */ /* 0x000fe20008000000 */
[----:B------:R-:W-:Y:S02]  /*68c0*/  UIADD3 UR9, UPT, UPT, -UR6, URZ, URZ ;  /* 0x000000ff06097290 */ /* 0x000fe4000fffe1ff */
[----:B------:R-:W-:Y:S02]  /*68d0*/  @!UP0 USHF.R.U32.HI UR4, URZ, UR43, UR4 ;  /* 0x0000002bff048299 */ /* 0x000fe40008011604 */
[----:B------:R-:W-:Y:S02]  /*68e0*/  UIMAD UR10, UR44, UR10, UR6 ;  /* 0x0000000a2c0a72a4 */ /* 0x000fe4000f8e0206 */
[----:B------:R-:W-:Y:S04]  /*68f0*/  @!UP0 USEL UR4, UR5, UR4, !UP2 ;  /* 0x0000000405048287 */ /* 0x000fe8000d000000 */
[----:B------:R-:W-:Y:S02]  /*6900*/  @!UP0 UIMAD UR10, UR7, UR10, UR4 ;  /* 0x0000000a070a82a4 */ /* 0x000fe4000f8e0204 */
[----:B------:R-:W-:Y:S02]  /*6910*/  @!UP0 UIADD3 UR12, UPT, UPT, UR12, -UR4, URZ ;  /* 0x800000040c0c8290 */ /* 0x000fe4000fffe0ff */
[----:B------:R-:W-:Y:S02]  /*6920*/  UIMAD UR7, UR45, UR8, UR39 ;  /* 0x000000082d0772a4 */ /* 0x000fe4000f8e0227 */
[----:B------:R-:W-:Y:S02]  /*6930*/  @!UP0 UIMAD UR6, UR12, UR44, UR5 ;  /* 0x0000002c0c0682a4 */ /* 0x000fe4000f8e0205 */
[----:B------:R-:W-:Y:S01]  /*6940*/  UIMAD UR4, UR62, UR9, UR38 ;  /* 0x000000093e0472a4 */ /* 0x000fe2000f8e0226 */
[----:B------:R-:W-:Y:S02]  /*6950*/  @!UP0 UMOV UR5, UR10 ;  /* 0x0000000a00058c82 */ /* 0x000fe40008000000 */
[----:B------:R-:W-:Y:S02]  /*6960*/  UIMAD UR39, UR5, UR45, UR7 ;  /* 0x0000002d052772a4 */ /* 0x000fe4000f8e0207 */
[----:B------:R-:W-:Y:S11]  /*6970*/  UIMAD UR38, UR6, UR62, UR4 ;  /* 0x0000003e062672a4 */ /* 0x000ff6000f8e0204 */
[----:B------:R-:W-:Y:S01]  /*6980*/  @!UPT UIADD3 URZ, UPT, UPT, URZ, URZ, URZ ;  /* 0x000000fffffff290 */ /* 0x000fe2000fffe0ff */
.L_x_80:
[----:B------:R-:W-:Y:S01]  /*6990*/  UISETP.NE.AND UP0, UPT, UR41, 0x1, UPT ;  /* 0x000000012900788c */ /* 0x000fe2000bf05270 */
[----:B------:R-:W-:Y:S01]  /*69a0*/  R2UR UR16, R95 ;  /* 0x000000005f1072ca */ /* 0x000fe200000e0000 */
[----:B------:R-:W-:Y:S01]  /*69b0*/  USHF.L.U32 UR49, UR11, 0x7, URZ ;  /* 0x000000070b317899 */ /* 0x000fe200080006ff */
[----:B------:R-:W-:Y:S01]  /*69c0*/  IADD3 R88, PT, PT, R88, 0x1, RZ ;  /* 0x0000000158587810 */ /* 0x000fe20007ffe0ff */
[----:B------:R-:W-:Y:S07]  /*69d0*/  USHF.L.U32 UR54, UR27, 0x8, URZ ;  /* 0x000000081b367899 */ /* 0x000fee00080006ff */
[----:B------:R-:W2:Y:S01]  /*69e0*/  @!UP0 LDCU.128 UR12, c[0x0][0xd10] ;  /* 0x0001a200ff0c87ac */ /* 0x000ea20008000c00 */
[----:B------:R-:W3:Y:S01]  /*69f0*/  @!UP0 LDCU UR5, c[0x0][0xd0c] ;  /* 0x0001a180ff0587ac */ /* 0x000ee20008000800 */
[----:B------:R-:W1:Y:S01]  /*6a00*/  @!UP0 LDCU UR10, c[0x0][0xd20] ;  /* 0x0001a400ff0a87ac */ /* 0x000e620008000800 */
[----:B--2---:R-:W-:Y:S02]  /*6a10*/  UIMAD.WIDE.U32 UR8, UR39, UR12, URZ ;  /* 0x0000000c270872a5 */ /* 0x004fe4000f8e00ff */
[----:B------:R-:W-:Y:S02]  /*6a20*/  UIMAD.WIDE.U32 UR6, UR38, UR15, URZ ;  /* 0x0000000f260672a5 */ /* 0x000fe4000f8e00ff */
[----:B------:R-:W-:Y:S03]  /*6a30*/  @!UP0 UISETP.NE.AND UP1, UPT, UR14, 0x1, UPT ;  /* 0x000000010e00888c */ /* 0x000fe6000bf25270 */
[----:B------:R-:W-:Y:S01]  /*6a40*/  @!UP0 UMOV UR4, UR9 ;  /* 0x0000000900048c82 */ /* 0x000fe20008000000 */
[----:B---3--:R-:W-:Y:S02]  /*6a50*/  @!UP0 UISETP.NE.AND UP2, UPT, UR5, 0x1, UPT ;  /* 0x000000010500888c */ /* 0x008fe4000bf45270 */
[----:B------:R-:W-:Y:S01]  /*6a60*/  @!UP0 USHF.R.U32.HI UR4, URZ, UR13, UR4 ;  /* 0x0000000dff048299 */ /* 0x000fe20008011604 */
[----:B------:R-:W-:Y:S02]  /*6a70*/  @!UP0 UMOV UR6, UR7 ;  /* 0x0000000700068c82 */ /* 0x000fe40008000000 */
[----:B-1----:R-:W-:Y:S02]  /*6a80*/  @!UP0 USHF.R.U32.HI UR6, URZ, UR10, UR6 ;  /* 0x0000000aff068299 */ /* 0x002fe40008011606 */
[----:B------:R-:W-:Y:S02]  /*6a90*/  @!UP0 USEL UR7, UR39, UR4, !UP2 ;  /* 0x0000000427078287 */ /* 0x000fe4000d000000 */
[----:B------:R-:W-:Y:S04]  /*6aa0*/  @!UP0 USEL UR6, UR38, UR6, !UP1 ;  /* 0x0000000626068287 */ /* 0x000fe8000c800000 */
[----:B------:R-:W-:Y:S02]  /*6ab0*/  @!UP0 UIADD3 UR4, UPT, UPT, -UR7, UR6, URZ ;  /* 0x0000000607048290 */ /* 0x000fe4000fffe1ff */
[----:B------:R-:W-:Y:S02]  /*6ac0*/  @!UP0 UIADD3 UR6, UPT, UPT, UR7, -UR6, URZ ;  /* 0x8000000607068290 */ /* 0x000fe4000fffe0ff */
[----:B------:R-:W-:Y:S02]  /*6ad0*/  @!UP0 UIMAD UR39, UR4, UR5, UR39 ;  /* 0x00000005042782a4 */ /* 0x000fe4000f8e0227 */
[----:B------:R-:W-:Y:S02]  /*6ae0*/  @!UP0 UIMAD UR38, UR6, UR14, UR38 ;  /* 0x0000000e062682a4 */ /* 0x000fe4000f8e0226 */
[----:B------:R-:W-:Y:S09]  /*6af0*/  ULOP3.LUT UP0, URZ, UR16, 0x1f0, URZ, 0xc0, !UPT ;  /* 0x000001f010ff7892 */ /* 0x000ff2000f80c0ff */
[----:B------:R-:W-:Y:S05]  /*6b00*/  BRA.U !UP0, `(.L_x_81) ;  /* 0x00000001087c7547 */ /* 0x000fea000b800000 */
[----:B------:R-:W1:Y:S01]  /*6b10*/  LDCU.64 UR8, c[0x4][0x80] ;  /* 0x01001000ff0877ac */ /* 0x000e620008000a00 */
[----:B------:R-:W-:Y:S01]  /*6b20*/  MOV R16, 0x0 ;  /* 0x0000000000107802 */ /* 0x000fe20000000f00 */
[----:B------:R-:W-:Y:S02]  /*6b30*/  HFMA2 R12, -RZ, RZ, 0, 5.9604644775390625e-08 ;  /* 0x00000001ff0c7431 */ /* 0x000fe400000001ff */
[----:B------:R-:W-:Y:S01]  /*6b40*/  IMAD.MOV.U32 R8, RZ, RZ, 0x70 ;  /* 0x00000070ff087424 */ /* 0x000fe200078e00ff */
[----:B------:R2:W3:Y:S01]  /*6b50*/  LDC.64 R14, c[0x4][R16] ;  /* 0x01000000100e7b82 */ /* 0x0004e20000000a00 */
[----:B------:R-:W4:Y:S01]  /*6b60*/  LDCU.64 UR6, c[0x4][0x88] ;  /* 0x01001100ff0677ac */ /* 0x000f220008000a00 */
[----:B------:R-:W-:Y:S01]  /*6b70*/  IMAD.MOV.U32 R13, RZ, RZ, RZ ;  /* 0x000000ffff0d7224 */ /* 0x000fe200078e00ff */
[----:B------:R-:W2:Y:S01]  /*6b80*/  LDCU.64 UR4, c[0x4][0x8] ;  /* 0x01000100ff0477ac */ /* 0x000ea20008000a00 */
[----:B-1----:R-:W-:Y:S01]  /*6b90*/  MOV R5, UR9 ;  /* 0x0000000900057c02 */ /* 0x002fe20008000f00 */
[----:B------:R-:W-:Y:S01]  /*6ba0*/  IMAD.U32 R4, RZ, RZ, UR8 ;  /* 0x00000008ff047e24 */ /* 0x000fe2000f8e00ff */
[----:B----4-:R-:W-:Y:S01]  /*6bb0*/  MOV R7, UR7 ;  /* 0x0000000700077c02 */ /* 0x010fe20008000f00 */
[----:B------:R-:W-:Y:S01]  /*6bc0*/  IMAD.U32 R6, RZ, RZ, UR6 ;  /* 0x00000006ff067e24 */ /* 0x000fe2000f8e00ff */
[----:B--2---:R-:W-:Y:S01]  /*6bd0*/  MOV R11, UR5 ;  /* 0x00000005000b7c02 */ /* 0x004fe20008000f00 */
[----:B------:R-:W-:Y:S02]  /*6be0*/  IMAD.U32 R10, RZ, RZ, UR4 ;  /* 0x00000004ff0a7e24 */ /* 0x000fe4000f8e00ff */
[----:B------:R-:W-:Y:S07]  /*6bf0*/  LEPC R20, `(.L_x_82) ;  /* 0x000000001014794e */ /* 0x000fee0000000000 */
[----:B---3-5:R-:W-:Y:S05]  /*6c00*/  CALL.ABS.NOINC R14 ;  /* 0x000000000e007343 */ /* 0x028fea0003c00000 */
.L_x_82:
[----:B------:R-:W1:Y:S01]  /*6c10*/  LDCU.64 UR8, c[0x4][0x80] ;  /* 0x01001000ff0877ac */ /* 0x000e620008000a00 */
[----:B------:R-:W2:Y:S01]  /*6c20*/  LDC.64 R16, c[0x4][R16] ;  /* 0x0100000010107b82 */ /* 0x000ea20000000a00 */
[----:B------:R-:W-:Y:S02]  /*6c30*/  HFMA2 R12, -RZ, RZ, 0, 5.9604644775390625e-08 ;  /* 0x00000001ff0c7431 */ /* 0x000fe400000001ff */
[----:B------:R-:W-:Y:S02]  /*6c40*/  IMAD.MOV.U32 R8, RZ, RZ, 0x70 ;  /* 0x00000070ff087424 */ /* 0x000fe400078e00ff */
[----:B------:R-:W-:Y:S01]  /*6c50*/  IMAD.MOV.U32 R13, RZ, RZ, RZ ;  /* 0x000000ffff0d7224 */ /* 0x000fe200078e00ff */
[----:B------:R-:W3:Y:S01]  /*6c60*/  LDCU.64 UR6, c[0x4][0x88] ;  /* 0x01001100ff0677ac */ /* 0x000ee20008000a00 */
[----:B------:R-:W4:Y:S01]  /*6c70*/  LDCU.64 UR4, c[0x4][0x8] ;  /* 0x01000100ff0477ac */ /* 0x000f220008000a00 */
[----:B-1----:R-:W-:Y:S02]  /*6c80*/  MOV R4, UR8 ;  /* 0x0000000800047c02 */ /* 0x002fe40008000f00 */
[----:B------:R-:W-:Y:S02]  /*6c90*/  MOV R5, UR9 ;  /* 0x0000000900057c02 */ /* 0x000fe40008000f00 */
[----:B---3--:R-:W-:Y:S01]  /*6ca0*/  MOV R7, UR7 ;  /* 0x0000000700077c02 */ /* 0x008fe20008000f00 */
[----:B------:R-:W-:Y:S01]  /*6cb0*/  IMAD.U32 R6, RZ, RZ, UR6 ;  /* 0x00000006ff067e24 */ /* 0x000fe2000f8e00ff */
[----:B----4-:R-:W-:Y:S01]  /*6cc0*/  MOV R11, UR5 ;  /* 0x00000005000b7c02 */ /* 0x010fe20008000f00 */
[----:B------:R-:W-:Y:S02]  /*6cd0*/  IMAD.U32 R10, RZ, RZ, UR4 ;  /* 0x00000004ff0a7e24 */ /* 0x000fe4000f8e00ff */
[----:B------:R-:W-:Y:S07]  /*6ce0*/  LEPC R20, `(.L_x_81) ;  /* 0x000000001014794e */ /* 0x000fee0000000000 */
[----:B--2---:R-:W-:Y:S05]  /*6cf0*/  CALL.ABS.NOINC R16 ;  /* 0x0000000010007343 */ /* 0x004fea0003c00000 */
.L_x_81:
[----:B------:R-:W-:Y:S02]  /*6d00*/  R2UR UR8, R86 ;  /* 0x00000000560872ca */ /* 0x000fe400000e0000 */
[----:B------:R-:W-:Y:S02]  /*6d10*/  R2UR UR7, R84 ;  /* 0x00000000540772ca */ /* 0x000fe400000e0000 */
[----:B------:R-:W-:Y:S02]  /*6d20*/  R2UR UR6, R83 ;  /* 0x00000000530672ca */ /* 0x000fe400000e0000 */
[----:B------:R-:W-:Y:S02]  /*6d30*/  R2UR UR5, R82 ;  /* 0x00000000520572ca */ /* 0x000fe400000e0000 */
[----:B------:R-:W-:Y:S02]  /*6d40*/  R2UR UR4, R81 ;  /* 0x00000000510472ca */ /* 0x000fe400000e0000 */
[----:B------:R-:W-:Y:S03]  /*6d50*/  ISETP.NE.U32.AND P4, PT, R76, RZ, PT ;  /* 0x000000ff4c00720c */ /* 0x000fe60003f85070 */
[----:B------:R-:W-:Y:S01]  /*6d60*/  UISETP.NE.AND UP2, UPT, UR8, URZ, UPT ;  /* 0x000000ff0800728c */ /* 0x000fe2000bf45270 */
[----:B------:R-:W-:Y:S01]  /*6d70*/  ISETP.NE.AND.EX P4, PT, R77, RZ, PT, P4 ;  /* 0x000000ff4d00720c */ /* 0x000fe20003f85340 */
[----:B------:R-:W-:Y:S04]  /*6d80*/  UISETP.NE.U32.AND UP0, UPT, UR7, URZ, UPT ;  /* 0x000000ff0700728c */ /* 0x000fe8000bf05070 */
[----:B------:R-:W-:Y:S01]  /*6d90*/  ISETP.NE.U32.AND P2, PT, RZ, UR5, PT ;  /* 0x00000005ff007c0c */ /* 0x000fe2000bf45070 */
[----:B------:R-:W-:Y:S01]  /*6da0*/  UISETP.NE.AND.EX UP1, UPT, UR6, URZ, UPT, UP0 ;  /* 0x000000ff0600728c */ /* 0x000fe2000bf25300 */
[----:B------:R-:W-:Y:S01]  /*6db0*/  PLOP3.LUT P1, PT, PT, PT, UP2, 0x80, 0x8 ;  /* 0x000000000008781c */ /* 0x000fe20003f2f028 */
[----:B------:R-:W-:Y:S01]  /*6dc0*/  UPLOP3.LUT UP0, UPT, UPT, UPT, UPT, 0x40, 0x4 ;  /* 0x000000000004789c */ /* 0x000fe20003f0e870 */
[----:B------:R-:W-:Y:S01]  /*6dd0*/  ISETP.NE.AND.EX P2, PT, RZ, UR4, PT, P2 ;  /* 0x00000004ff007c0c */ /* 0x000fe2000bf45320 */
[----:B------:R-:W-:Y:S06]  /*6de0*/  @UP2 UPLOP3.LUT UP0, UPT, UPT, UPT, UP1, 0x80, 0x8 ;  /* 0x000000000008289c */ /* 0x000fec0003f0f010 */
[----:B------:R-:W-:Y:S01]  /*6df0*/  PLOP3.LUT P0, PT, PT, PT, UP0, 0x80, 0x8 ;  /* 0x000000000008781c */ /* 0x000fe20003f0f008 */
[----:B------:R-:W-:Y:S01]  /*6e00*/  @!UPT UIADD3 URZ, UPT, UPT, URZ, URZ, URZ ;  /* 0x000000fffffff290 */ /* 0x000fe2000fffe0ff */
[----:B------:R-:W-:Y:S11]  /*6e10*/  BRA.U !UP1, `(.L_x_83) ;  /* 0x0000000109487547 */ /* 0x000ff6000b800000 */
[----:B------:R-:W1:Y:S01]  /*6e20*/  LDCU.64 UR8, c[0x0][0x358] ;  /* 0x00006b00ff0877ac */ /* 0x000e620008000a00 */
[----:B------:R-:W-:Y:S01]  /*6e30*/  R2UR UR5, R82 ;  /* 0x00000000520572ca */ /* 0x000fe200000e0000 */
[----:B------:R-:W-:Y:S01]  /*6e40*/  IMAD.MOV.U32 R79, RZ, RZ, 0x1 ;  /* 0x00000001ff4f7424 */ /* 0x000fe200078e00ff */
[----:B------:R-:W-:Y:S01]  /*6e50*/  R2UR UR4, R81 ;  /* 0x00000000510472ca */ /* 0x000fe200000e0000 */
[----:B------:R-:W-:Y:S01]  /*6e60*/  IMAD.MOV.U32 R0, RZ, RZ, 0x1 ;  /* 0x00000001ff007424 */ /* 0x000fe200078e00ff */
[----:B------:R-:W-:Y:S09]  /*6e70*/  R2UR UR6, R84 ;  /* 0x00000000540672ca */ /* 0x000ff200000e0000 */
[----:B------:R-:W-:Y:S04]  /*6e80*/  UISETP.NE.U32.AND UP0, UPT, UR5, URZ, UPT ;  /* 0x000000ff0500728c */ /* 0x000fe8000bf05070 */
[----:B------:R-:W-:Y:S06]  /*6e90*/  UISETP.NE.AND.EX UP0, UPT, UR4, URZ, UPT, UP0 ;  /* 0x000000ff0400728c */ /* 0x000fec000bf05300 */
[----:B------:R-:W-:Y:S05]  /*6ea0*/  PLOP3.LUT P3, PT, PT, PT, UP0, 0x80, 0x8 ;  /* 0x000000000008781c */ /* 0x000fea0003f6f008 */
[----:B------:R-:W2:Y:S01]  /*6eb0*/  @UP0 LDCU.64 UR4, c[0x0][0xa88] ;  /* 0x00015100ff0407ac */ /* 0x000ea20008000a00 */
[----:B------:R-:W-:Y:S07]  /*6ec0*/  @UP0 UIMAD UR6, UR36, UR6, URZ ;  /* 0x00000006240602a4 */ /* 0x000fee000f8e02ff */
[----:B------:R-:W-:Y:S01]  /*6ed0*/  @!P3 PRMT R79, R0, 0x7610, R79 ;  /* 0x00007610004fb816 */ /* 0x000fe2000000004f */
[----:B--2---:R-:W-:Y:S06]  /*6ee0*/  @UP0 UIMAD.WIDE UR4, UR6, 0x4, UR4 ;  /* 0x00000004060408a5 */ /* 0x004fec000f8e0204 */
[----:B------:R-:W-:Y:S02]  /*6ef0*/  IMAD.U32 R4, RZ, RZ, UR4 ;  /* 0x00000004ff047e24 */ /* 0x000fe4000f8e00ff */
[----:B------:R-:W-:Y:S03]  /*6f00*/  IMAD.U32 R5, RZ, RZ, UR5 ;  /* 0x00000005ff057e24 */ /* 0x000fe6000f8e00ff */
[----:B------:R-:W2:Y:S02]  /*6f10*/  @!UP0 LDCU UR4, c[0x0][0xa80] ;  /* 0x00015000ff0487ac */ /* 0x000ea40008000800 */
[----:B-1---5:R1:W5:Y:S02]  /*6f20*/  @P3 LDG.E R41, desc[UR8][R4.64] ;  /* 0x0000000804293981 */ /* 0x022364000c1e1900 */
[----:B-12---:R-:W-:Y:S02]  /*6f30*/  @!P3 IMAD.U32 R41, RZ, RZ, UR4 ;  /* 0x00000004ff29be24 */ /* 0x006fe4000f8e00ff */
.L_x_83:
[----:B------:R-:W-:Y:S05]  /*6f40*/  @!P4 BRA `(.L_x_84) ;  /* 0x000000000024c947 */ /* 0x000fea0003800000 */
[----:B----4-:R-:W-:Y:S01]  /*6f50*/  ISETP.NE.U32.AND P3, PT, R74, RZ, PT ;  /* 0x000000ff4a00720c */ /* 0x010fe20003f65070 */
[----:B------:R-:W1:Y:S03]  /*6f60*/  LDCU.64 UR4, c[0x0][0x358] ;  /* 0x00006b00ff0477ac */ /* 0x000e660008000a00 */
[----:B------:R-:W-:Y:S11]  /*6f70*/  ISETP.NE.AND.EX P3, PT, R75, RZ, PT, P3 ;  /* 0x000000ff4b00720c */ /* 0x000ff60003f65330 */
[----:B------:R-:W-:Y:S02]  /*6f80*/  @!UPT UIADD3 URZ, UPT, UPT, URZ, URZ, URZ ;  /* 0x000000fffffff290 */ /* 0x000fe4000fffe0ff */
[----:B------:R-:W2:Y:S01]  /*6f90*/  @P3 LDC.64 R4, c[0x0][0xaa8] ;  /* 0x0002aa00ff043b82 */ /* 0x000ea20000000a00 */
[----:B------:R-:W-:Y:S04]  /*6fa0*/  @P3 IMAD R0, R76, UR36, RZ ;  /* 0x000000244c003c24 */ /* 0x000fe8000f8e02ff */
[----:B--2---:R-:W-:Y:S05]  /*6fb0*/  @P3 IMAD.WIDE R4, R0, 0x4, R4 ;  /* 0x0000000400043825 */ /* 0x004fea00078e0204 */
[----:B-1---5:R1:W5:Y:S02]  /*6fc0*/  @P3 LDG.E R36, desc[UR4][R4.64] ;  /* 0x0000000404243981 */ /* 0x022364000c1e1900 */
[----:B-1----:R-:W2:Y:S02]  /*6fd0*/  @!P3 LDC R36, c[0x0][0xaa0] ;  /* 0x0002a800ff24bb82 */ /* 0x002ea40000000800 */
.L_x_84:
[----:B-----5:R-:W-:Y:S01]  /*6fe0*/  FSETP.NEU.AND P3, PT, R41, RZ, PT ;  /* 0x000000ff2900720b */ /* 0x020fe20003f6d000 */
[----:B------:R-:W-:Y:S01]  /*6ff0*/  ULOP3.LUT UR4, UR56, 0x1, URZ, 0x3c, !UPT ;  /* 0x0000000138047892 */ /* 0x000fe2000f8e3cff */
[----:B------:R-:W-:Y:S01]  /*7000*/  SEL R6, RZ, 0xffffffff, P2 ;  /* 0xffffffffff067807 */ /* 0x000fe20001000000 */
[----:B------:R-:W-:Y:S01]  /*7010*/  IMAD.U32 R104, RZ, RZ, UR52 ;  /* 0x00000034ff687e24 */ /* 0x000fe2000f8e00ff */
[C---:B------:R-:W-:Y:S01]  /*7020*/  @P1 LOP3.LUT P2, RZ, R79.reuse, 0xff, RZ, 0xc0, !PT ;  /* 0x000000ff4fff1812 */ /* 0x040fe2000784c0ff */
[----:B------:R-:W-:Y:S01]  /*7030*/  IMAD.SHL.U32 R99, R90, 0x4, RZ ;  /* 0x000000045a637824 */ /* 0x000fe200078e00ff */
[----:B------:R-:W-:Y:S01]  /*7040*/  @P1 SEL R5, RZ, 0xffffffff, P3 ;  /* 0xffffffffff051807 */ /* 0x000fe20001800000 */
[----:B------:R-:W-:Y:S01]  /*7050*/  IMAD.U32 R102, RZ, RZ, UR4 ;  /* 0x00000004ff667e24 */ /* 0x000fe2000f8e00ff */
[----:B------:R-:W-:Y:S01]  /*7060*/  LOP3.LUT P4, R87, R79, 0xff, RZ, 0xc0, !PT ;  /* 0x000000ff4f577812 */ /* 0x000fe2000788c0ff */
[----:B------:R-:W-:Y:S01]  /*7070*/  IMAD.SHL.U32 R104, R104, 0x4000, RZ ;  /* 0x0000400068687824 */ /* 0x000fe200078e00ff */
[----:B------:R-:W-:Y:S01]  /*7080*/  @P0 SEL R5, R6, R5, !P2 ;  /* 0x0000000506050207 */ /* 0x000fe20005000000 */
[----:B------:R-:W-:Y:S01]  /*7090*/  IMAD.U32 R3, RZ, RZ, UR37 ;  /* 0x00000025ff037e24 */ /* 0x000fe2000f8e00ff */
[----:B------:R-:W-:Y:S01]  /*70a0*/  PLOP3.LUT P0, PT, PT, PT, UP1, 0x80, 0x8 ;  /* 0x000000000008781c */ /* 0x000fe20003f0f018 */
[----:B------:R-:W-:Y:S01]  /*70b0*/  IMAD.IADD R107, R91, 0x1, R104 ;  /* 0x000000015b6b7824 */ /* 0x000fe200078e0268 */
[----:B------:R-:W-:Y:S01]  /*70c0*/  @P1 LOP3.LUT R5, R5, 0x1, RZ, 0xc0, !PT ;  /* 0x0000000105051812 */ /* 0x000fe200078ec0ff */
[----:B------:R-:W-:Y:S01]  /*70d0*/  IMAD.SHL.U32 R98, R92, 0x4, RZ ;  /* 0x000000045c627824 */ /* 0x000fe200078e00ff */
[----:B------:R-:W-:Y:S01]  /*70e0*/  BSSY B1, `(.L_x_85) ;  /* 0x000006a000017945 */ /* 0x000fe20003800000 */
[----:B------:R-:W-:Y:S01]  /*70f0*/  IMAD.IADD R105, R107, 0x1, R99 ;  /* 0x000000016b697824 */ /* 0x000fe200078e0263 */
[----:B------:R-:W-:Y:S01]  /*7100*/  ISETP.NE.U32.OR P5, PT, R5, 0x1, !P1 ;  /* 0x000000010500780c */ /* 0x000fe20004fa5470 */
[----:B------:R-:W-:Y:S01]  /*7110*/  IMAD.U32 R5, RZ, RZ, UR52 ;  /* 0x00000034ff057e24 */ /* 0x000fe2000f8e00ff */
[----:B------:R-:W-:Y:S01]  /*7120*/  CS2R R70, SRZ ;  /* 0x0000000000467805 */ /* 0x000fe2000001ff00 */
[----:B------:R-:W-:Y:S01]  /*7130*/  IMAD.MOV.U32 R101, RZ, RZ, 0x1 ;  /* 0x00000001ff657424 */ /* 0x000fe200078e00ff */
[----:B------:R-:W-:Y:S01]  /*7140*/  P2R R97, PR, RZ, 0x20 ;  /* 0x00000020ff617803 */ /* 0x000fe20000000000 */
[----:B------:R-:W-:Y:S01]  /*7150*/  IMAD.MOV.U32 R72, RZ, RZ, RZ ;  /* 0x000000ffff487224 */ /* 0x000fe200078e00ff */
[----:B------:R-:W-:Y:S01]  /*7160*/  LEA R4, R5, UR47, 0x3 ;  /* 0x0000002f05047c11 */ /* 0x000fe2000f8e18ff */
[----:B------:R-:W-:Y:S01]  /*7170*/  IMAD.U32 R5, RZ, RZ, UR37 ;  /* 0x00000025ff057e24 */ /* 0x000fe2000f8e00ff */
[----:B------:R-:W-:Y:S02]  /*7180*/  CS2R R68, SRZ ;  /* 0x0000000000447805 */ /* 0x000fe4000001ff00 */
[----:B------:R-:W-:Y:S02]  /*7190*/  CS2R R66, SRZ ;  /* 0x0000000000427805 */ /* 0x000fe4000001ff00 */
[----:B------:R-:W-:Y:S02]  /*71a0*/  CS2R R64, SRZ ;  /* 0x0000000000407805 */ /* 0x000fe4000001ff00 */
[----:B------:R-:W-:Y:S02]  /*71b0*/  CS2R R62, SRZ ;  /* 0x00000000003e7805 */ /* 0x000fe4000001ff00 */
[----:B------:R-:W-:Y:S02]  /*71c0*/  SHF.L.U32 R0, R5, 0x1f, RZ ;  /* 0x0000001f05007819 */ /* 0x000fe400000006ff */
[----:B------:R-:W-:Y:S02]  /*71d0*/  CS2R R60, SRZ ;  /* 0x00000000003c7805 */ /* 0x000fe4000001ff00 */
[----:B------:R-:W-:Y:S02]  /*71e0*/  @P5 SHF.L.U32 R7, R102, 0x1f, RZ ;  /* 0x0000001f66075819 */ /* 0x000fe400000006ff */
[----:B------:R-:W-:Y:S02]  /*71f0*/  CS2R R58, SRZ ;  /* 0x00000000003a7805 */ /* 0x000fe4000001ff00 */
[----:B------:R-:W-:Y:S02]  /*7200*/  SEL R5, RZ, 0xffffffff, P3 ;  /* 0xffffffffff057807 */ /* 0x000fe40001800000 */
[----:B------:R-:W-:Y:S01]  /*7210*/  CS2R R56, SRZ ;  /* 0x0000000000387805 */ /* 0x000fe2000001ff00 */
[----:B------:R-:W1:Y:S01]  /*7220*/  @P5 SYNCS.PHASECHK.TRANS64.TRYWAIT P2, [R4+URZ+0x20], R7 ;  /* 0x00002007040055a7 */ /* 0x000e6200080411ff */
[----:B------:R-:W-:Y:S02]  /*7230*/  CS2R R54, SRZ ;  /* 0x0000000000367805 */ /* 0x000fe4000001ff00 */
[----:B------:R-:W-:Y:S02]  /*7240*/  @P0 SEL R5, R6, R5, !P4 ;  /* 0x0000000506050207 */ /* 0x000fe40006000000 */
[----:B------:R-:W-:Y:S02]  /*7250*/  CS2R R52, SRZ ;  /* 0x0000000000347805 */ /* 0x000fe4000001ff00 */
[----:B------:R-:W-:Y:S02]  /*7260*/  ISETP.NE.AND P0, PT, RZ, UR37, PT ;  /* 0x00000025ff007c0c */ /* 0x000fe4000bf05270 */
[----:B------:R-:W-:Y:S02]  /*7270*/  CS2R R50, SRZ ;  /* 0x0000000000327805 */ /* 0x000fe4000001ff00 */
[----:B------:R-:W-:Y:S02]  /*7280*/  LOP3.LUT R5, R5, 0x1, RZ, 0xc0, !PT ;  /* 0x0000000105057812 */ /* 0x000fe400078ec0ff */
[----:B------:R-:W-:Y:S02]  /*7290*/  CS2R R48, SRZ ;  /* 0x0000000000307805 */ /* 0x000fe4000001ff00 */
[----:B------:R-:W-:Y:S02]  /*72a0*/  CS2R R46, SRZ ;  /* 0x00000000002e7805 */ /* 0x000fe4000001ff00 */
[----:B------:R-:W-:Y:S02]  /*72b0*/  CS2R R44, SRZ ;  /* 0x00000000002c7805 */ /* 0x000fe4000001ff00 */
[----:B------:R-:W-:Y:S02]  /*72c0*/  ISETP.NE.U32.AND P3, PT, R5, 0x1, PT ;  /* 0x000000010500780c */ /* 0x000fe40003f65070 */
[----:B------:R-:W-:Y:S01]  /*72d0*/  CS2R R42, SRZ ;  /* 0x00000000002a7805 */ /* 0x000fe2000001ff00 */
[----:B------:R-:W-:Y:S01]  /*72e0*/  IMAD.MOV.U32 R40, RZ, RZ, RZ ;  /* 0x000000ffff287224 */ /* 0x000fe200078e00ff */
[----:B------:R-:W-:Y:S01]  /*72f0*/  SEL R38, RZ, 0xe0, P0 ;  /* 0x000000e0ff267807 */ /* 0x000fe20000000000 */
[----:B------:R-:W-:Y:S01]  /*7300*/  IMAD.U32 R100, RZ, RZ, UR52 ;  /* 0x00000034ff647e24 */ /* 0x000fe2000f8e00ff */
[----:B------:R-:W-:Y:S01]  /*7310*/  P2R R103, PR, RZ, 0x8 ;  /* 0x00000008ff677803 */ /* 0x000fe20000000000 */
[----:B------:R3:W2:Y:S01]  /*7320*/  SYNCS.PHASECHK.TRANS64.TRYWAIT P1, [UR47+0x80], R0 ;  /* 0x00008000ff0075a7 */ /* 0x0006a2000802112f */
[----:B------:R-:W-:Y:S02]  /*7330*/  IMAD R37, R3, 0xe0, R2 ;  /* 0x000000e003257824 */ /* 0x000fe400078e0202 */
[----:B------:R-:W-:Y:S02]  /*7340*/  IMAD.IADD R108, R107, 0x1, R98 ;  /* 0x000000016b6c7824 */ /* 0x000fe400078e0262 */
[----:B------:R-:W-:Y:S01]  /*7350*/  IMAD.IADD R106, R98, 0x1, R105 ;  /* 0x00000001626a7824 */ /* 0x000fe200078e0269 */
[----:B-1----:R-:W-:Y:S01]  /*7360*/  @P5 SEL R101, RZ, 0x1, !P2 ;  /* 0x00000001ff655807 */ /* 0x002fe20005000000 */
[----:B---3--:R-:W-:Y:S06]  /*7370*/  @!P5 BRA `(.L_x_86) ;  /* 0x000000040000d947 */ /* 0x008fec0003800000 */
[----:B------:R-:W-:Y:S01]  /*7380*/  HFMA2 R42, -RZ, RZ, 0, 0 ;  /* 0x00000000ff2a7431 */ /* 0x000fe200000001ff */
[----:B------:R-:W-:Y:S01]  /*7390*/  ISETP.NE.AND P0, PT, R101, RZ, PT ;  /* 0x000000ff6500720c */ /* 0x000fe20003f05270 */
[----:B------:R-:W-:Y:S01]  /*73a0*/  IMAD.MOV.U32 R40, RZ, RZ, RZ ;  /* 0x000000ffff287224 */ /* 0x000fe200078e00ff */
[----:B------:R-:W-:Y:S11]  /*73b0*/  BSSY B0, `(.L_x_87) ;  /* 0x0000005000007945 */ /* 0x000ff60003800000 */
[----:B------:R-:W-:Y:S05]  /*73c0*/  @P0 BRA `(.L_x_88) ;  /* 0x00000000000c0947 */ /* 0x000fea0003800000 */
[----:B------:R-:W-:Y:S04]  /*73d0*/  SHF.L.U32 R3, R102, 0x1f, RZ ;  /* 0x0000001f66037819 */ /* 0x000fe800000006ff */
[----:B------:R-:W1:Y:S02]  /*73e0*/  SYNCS.PHASECHK.TRANS64.TRYWAIT P0, [R4+URZ+0x20], R3 ;  /* 0x00002003040075a7 */ /* 0x000e6400080011ff */
[----:B-1----:R-:W-:Y:S05]  /*73f0*/  @!P0 BRA `(.L_x_89) ;  /* 0x0000008400588947 */ /* 0x002fea0003800000 */
.L_x_88:
[----:B------:R-:W-:Y:S05]  /*7400*/  BSYNC B0 ;  /* 0x0000000000007941 */ /* 0x000fea0003800000 */
.L_x_87:
[----:B------:R-:W-:Y:S01]  /*7410*/  ISETP.NE.AND P0, PT, R103, RZ, PT ;  /* 0x000000ff6700720c */ /* 0x000fe20003f05270 */
[----:B------:R-:W-:Y:S01]  /*7420*/  IMAD.MOV.U32 R43, RZ, RZ, RZ ;  /* 0x000000ffff2b7224 */ /* 0x000fe200078e00ff */
[----:B------:R-:W-:Y:S02]  /*7430*/  CS2R R44, SRZ ;  /* 0x00000000002c7805 */ /* 0x000fe4000001ff00 */
        /* <DEDUP_REMOVED lines=9> */
[----:B------:R-:W-:Y:S01]  /*74d0*/  CS2R R64, SRZ ;  /* 0x0000000000407805 */ /* 0x000fe2000001ff00 */
[----:B------:R3:W1:Y:S01]  /*74e0*/  @P0 LDS R40, [R107] ;  /* 0x000000006b280984 */ /* 0x0006620000000800 */
[----:B------:R-:W-:Y:S02]  /*74f0*/  CS2R R66, SRZ ;  /* 0x0000000000427805 */ /* 0x000fe4000001ff00 */
[----:B------:R-:W-:Y:S02]  /*7500*/  CS2R R68, SRZ ;  /* 0x0000000000447805 */ /* 0x000fe4000001ff00 */
[----:B------:R-:W-:Y:S01]  /*7510*/  CS2R R70, SRZ ;  /* 0x0000000000467805 */ /* 0x000fe2000001ff00 */
[----:B------:R3:W1:Y:S01]  /*7520*/  @P0 LDS R42, [R108] ;  /* 0x000000006c2a0984 */ /* 0x0006620000000800 */
[----:B------:R-:W-:Y:S01]  /*7530*/  IMAD.MOV.U32 R72, RZ, RZ, RZ ;  /* 0x000000ffff487224 */ /* 0x000fe200078e00ff */
[----:B------:R-:W-:Y:S02]  /*7540*/  UIADD3 UR4, UPT, UPT, UR52, 0x1, URZ ;  /* 0x0000000134047890 */ /* 0x000fe4000fffe0ff */
[----:B------:R3:W1:Y:S02]  /*7550*/  @P0 LDS R43, [R105] ;  /* 0x00000000692b0984 */ /* 0x0006640000000800 */
[----:B------:R-:W-:Y:S02]  /*7560*/  UISETP.NE.AND UP0, UPT, UR4, 0x3, UPT ;  /* 0x000000030400788c */ /* 0x000fe4000bf05270 */
[----:B------:R3:W1:Y:S02]  /*7570*/  @P0 LDS R44, [R106] ;  /* 0x000000006a2c0984 */ /* 0x0006640000000800 */
[----:B------:R-:W-:Y:S02]  /*7580*/  USEL UR5, URZ, 0x1, UP0 ;  /* 0x00000001ff057887 */ /* 0x000fe40008000000 */
[----:B------:R3:W1:Y:S01]  /*7590*/  @P0 LDS R45, [R107+0x200] ;  /* 0x000200006b2d0984 */ /* 0x0006620000000800 */
[----:B------:R-:W-:Y:S03]  /*75a0*/  USEL UR4, UR4, URZ, UP0 ;  /* 0x000000ff04047287 */ /* 0x000fe60008000000 */
[----:B------:R3:W1:Y:S01]  /*75b0*/  @P0 LDS R46, [R108+0x200] ;  /* 0x000200006c2e0984 */ /* 0x0006620000000800 */
[----:B------:R-:W-:Y:S02]  /*75c0*/  LOP3.LUT R102, R102, UR5, RZ, 0x3c, !PT ;  /* 0x0000000566667c12 */ /* 0x000fe4000f8e3cff */
[----:B------:R-:W-:Y:S01]  /*75d0*/  IMAD.U32 R100, RZ, RZ, UR4 ;  /* 0x00000004ff647e24 */ /* 0x000fe2000f8e00ff */
[----:B------:R3:W1:Y:S04]  /*75e0*/  @P0 LDS R47, [R105+0x200] ;  /* 0x00020000692f0984 */ /* 0x0006680000000800 */
        /* <DEDUP_REMOVED lines=24> */
[----:B------:R3:W1:Y:S02]  /*7770*/  @P0 LDS R72, [R106+0xe00] ;  /* 0x000e00006a480984 */ /* 0x0006640000000800 */
.L_x_86:
[----:B------:R-:W-:Y:S05]  /*7780*/  BSYNC B1 ;  /* 0x0000000000017941 */ /* 0x000fea0003800000 */
.L_x_85:
[----:B------:R-:W-:Y:S05]  /*7790*/  IMAD.IADD R39, R37, 0x1, R38 ;  /* 0x0000000125277824 */ /* 0x000fea00078e0226 */
[----:B-1----:R-:W-:Y:S04]  /*77a0*/  SHF.R.U32.HI R3, RZ, 0x15, R39 ;  /* 0x00000015ff037819 */ /* 0x002fe80000011627 */
[----:B------:R-:W-:Y:S01]  /*77b0*/  LOP3.LUT P0, RZ, R3, 0x3, R80, 0x48, !PT ;  /* 0x0000000303ff7812 */ /* 0x000fe20007804850 */
[----:B------:R-:W-:Y:S01]  /*77c0*/  @!UPT UIADD3 URZ, UPT, UPT, URZ, URZ, URZ ;  /* 0x000000fffffff290 */ /* 0x000fe2000fffe0ff */
[----:B--2---:R-:W-:Y:S11]  /*77d0*/  @P1 BRA `(.L_x_90) ;  /* 0x0000000000081947 */ /* 0x004ff60003800000 */
[----:B------:R-:W1:Y:S02]  /*77e0*/  SYNCS.PHASECHK.TRANS64.TRYWAIT P1, [UR47+0x80], R0 ;  /* 0x00008000ff0075a7 */ /* 0x000e64000802112f */
[----:B-1----:R-:W-:Y:S05]  /*77f0*/  @!P1 BRA `(.L_x_91) ;  /* 0x00000080006c9947 */ /* 0x002fea0003800000 */
.L_x_90:
[----:B------:R-:W-:Y:S05]  /*7800*/  @!P0 BRA `(.L_x_92) ;  /* 0x0000000000408947 */ /* 0x000fea0003800000 */
[----:B------:R-:W2:Y:S01]  /*7810*/  LDCU.64 UR8, c[0x4][0x70] ;  /* 0x01000e00ff0877ac */ /* 0x000ea20008000a00 */
[----:B------:R-:W-:Y:S01]  /*7820*/  MOV R15, 0x0 ;  /* 0x00000000000f7802 */ /* 0x000fe20000000f00 */
[----:B------:R-:W-:Y:S02]  /*7830*/  HFMA2 R12, -RZ, RZ, 0, 5.9604644775390625e-08 ;  /* 0x00000001ff0c7431 */ /* 0x000fe400000001ff */
[----:B------:R-:W-:Y:S02]  /*7840*/  IMAD.MOV.U32 R8, RZ, RZ, 0x192 ;  /* 0x00000192ff087424 */ /* 0x000fe400078e00ff */
[----:B------:R-:W-:Y:S01]  /*7850*/  IMAD.MOV.U32 R13, RZ, RZ, RZ ;  /* 0x000000ffff0d7224 */ /* 0x000fe200078e00ff */
[----:B------:R-:W5:Y:S01]  /*7860*/  LDCU.64 UR6, c[0x4][0x78] ;  /* 0x01000f00ff0677ac */ /* 0x000f620008000a00 */
[----:B------:R-:W1:Y:S01]  /*7870*/  LDC.64 R14, c[0x4][R15] ;  /* 0x010000000f0e7b82 */ /* 0x000e620000000a00 */
[----:B------:R-:W3:Y:S01]  /*7880*/  LDCU.64 UR4, c[0x4][0x10] ;  /* 0x01000200ff0477ac */ /* 0x000ee20008000a00 */
[----:B--2---:R-:W-:Y:S01]  /*7890*/  MOV R5, UR9 ;  /* 0x0000000900057c02 */ /* 0x004fe20008000f00 */
[----:B------:R-:W-:Y:S01]  /*78a0*/  IMAD.U32 R4, RZ, RZ, UR8 ;  /* 0x00000008ff047e24 */ /* 0x000fe2000f8e00ff */
[----:B-----5:R-:W-:Y:S01]  /*78b0*/  MOV R7, UR7 ;  /* 0x0000000700077c02 */ /* 0x020fe20008000f00 */
[----:B------:R-:W-:Y:S01]  /*78c0*/  IMAD.U32 R6, RZ, RZ, UR6 ;  /* 0x00000006ff067e24 */ /* 0x000fe2000f8e00ff */
[----:B---3--:R-:W-:Y:S01]  /*78d0*/  MOV R11, UR5 ;  /* 0x00000005000b7c02 */ /* 0x008fe20008000f00 */
[----:B------:R-:W-:Y:S02]  /*78e0*/  IMAD.U32 R10, RZ, RZ, UR4 ;  /* 0x00000004ff0a7e24 */ /* 0x000fe4000f8e00ff */
[----:B------:R-:W-:Y:S07]  /*78f0*/  LEPC R20, `(.L_x_92) ;  /* 0x000000001014794e */ /* 0x000fee0000000000 */
[----:B-1--4-:R-:W-:Y:S05]  /*7900*/  CALL.ABS.NOINC R14 ;  /* 0x000000000e007343 */ /* 0x012fea0003c00000 */
.L_x_92:
[----:B------:R-:W-:Y:S05]  /*7910*/  WARPSYNC.ALL ;  /* 0x0000000000007948 */ /* 0x000fea0003800000 */
[----:B------:R-:W-:Y:S01]  /*7920*/  R2UR UR4, R39 ;  /* 0x00000000270472ca */ /* 0x000fe200000e0000 */
[----:B------:R-:W-:Y:S01]  /*7930*/  BSSY.RECONVERGENT B0, `(.L_x_93) ;  /* 0x0000088000007945 */ /* 0x000fe20003800200 */
[----:B------:R-:W-:Y:S11]  /*7940*/  ISETP.NE.AND P0, PT, R93, RZ, PT ;  /* 0x000000ff5d00720c */ /* 0x000ff60003f05270 */
[----:B------:R-:W2:Y:S01]  /*7950*/  LDTM.x32 R4, tmem[UR4] ;  /* 0x00000004000479ee */ /* 0x000ea200082c0000 */
[----:B------:R-:W-:Y:S01]  /*7960*/  UIADD3 UR4, UPT, UPT, UR47, 0x88, URZ ;  /* 0x000000882f047890 */ /* 0x000fe2000fffe0ff */
[----:B------:R-:W-:Y:S03]  /*7970*/  NOP ;  /* 0x0000000000007918 */ /* 0x000fe60000000000 */
[----:B------:R-:W-:Y:S09]  /*7980*/  UPRMT UR4, UR40, 0x654, UR4 ;  /* 0x0000065428047896 */ /* 0x000ff20008000004 */
[----:B--2---:R-:W-:Y:S01]  /*7990*/  SYNCS.ARRIVE.TRANS64.RED.A1T0 RZ, [UR4], RZ ;  /* 0x000000ffffff79a7 */ /* 0x004fe20008100404 */
[C---:B------:R-:W-:Y:S01]  /*79a0*/  FMUL R4, R36.reuse, R4 ;  /* 0x0000000424047220 */ /* 0x040fe20000400000 */
[C---:B------:R-:W-:Y:S01]  /*79b0*/  FMUL R5, R36.reuse, R5 ;  /* 0x0000000524057220 */ /* 0x040fe20000400000 */
[C---:B------:R-:W-:Y:S01]  /*79c0*/  FMUL R6, R36.reuse, R6 ;  /* 0x0000000624067220 */ /* 0x040fe20000400000 */
[C---:B------:R-:W-:Y:S01]  /*79d0*/  FMUL R7, R36.reuse, R7 ;  /* 0x0000000724077220 */ /* 0x040fe20000400000 */
[C---:B------:R-:W-:Y:S01]  /*79e0*/  FFMA R4, R41.reuse, R40, R4 ;  /* 0x0000002829047223 */ /* 0x040fe20000000004 */
[C---:B------:R-:W-:Y:S01]  /*79f0*/  FFMA R5, R41.reuse, R42, R5 ;  /* 0x0000002a29057223 */ /* 0x040fe20000000005 */
[C---:B------:R-:W-:Y:S01]  /*7a00*/  FFMA R6, R41.reuse, R43, R6 ;  /* 0x0000002b29067223 */ /* 0x040fe20000000006 */
[C---:B------:R-:W-:Y:S01]  /*7a10*/  FFMA R7, R41.reuse, R44, R7 ;  /* 0x0000002c29077223 */ /* 0x040fe20000000007 */
[C---:B------:R-:W-:Y:S01]  /*7a20*/  FMUL R8, R36.reuse, R8 ;  /* 0x0000000824087220 */ /* 0x040fe20000400000 */
[----:B------:R2:W-:Y:S01]  /*7a30*/  STS [R107], R4 ;  /* 0x000000046b007388 */ /* 0x0005e20000000800 */
[C---:B------:R-:W-:Y:S01]  /*7a40*/  FMUL R9, R36.reuse, R9 ;  /* 0x0000000924097220 */ /* 0x040fe20000400000 */
[C---:B------:R-:W-:Y:S01]  /*7a50*/  FMUL R10, R36.reuse, R10 ;  /* 0x0000000a240a7220 */ /* 0x040fe20000400000 */
[C---:B------:R-:W-:Y:S01]  /*7a60*/  FFMA R8, R41.reuse, R45, R8 ;  /* 0x0000002d29087223 */ /* 0x040fe20000000008 */
[----:B------:R2:W-:Y:S01]  /*7a70*/  STS [R108], R5 ;  /* 0x000000056c007388 */ /* 0x0005e20000000800 */
        /* <DEDUP_REMOVED lines=11> */
[----:B------:R2:W-:Y:S01]  /*7b30*/  STS [R107+0x200], R8 ;  /* 0x000200086b007388 */ /* 0x0005e20000000800 */
[C---:B------:R-:W-:Y:S01]  /*7b40*/  FMUL R15, R36.reuse, R15 ;  /* 0x0000000f240f7220 */ /* 0x040fe20000400000 */
[C---:B------:R-:W-:Y:S01]  /*7b50*/  FMUL R16, R36.reuse, R16 ;  /* 0x0000001024107220 */ /* 0x040fe20000400000 */
[C---:B------:R-:W-:Y:S01]  /*7b60*/  FFMA R14, R41.reuse, R51, R14 ;  /* 0x00000033290e7223 */ /* 0x040fe2000000000e */
[----:B------:R2:W-:Y:S01]  /*7b70*/  STS [R108+0x200], R9 ;  /* 0x000200096c007388 */ /* 0x0005e20000000800 */
        /* <DEDUP_REMOVED lines=50> */
[----:B------:R-:W-:Y:S01]  /*7ea0*/  FMUL R35, R36, R35 ;  /* 0x0000002324237220 */ /* 0x000fe20000400000 */
[----:B------:R2:W-:Y:S03]  /*7eb0*/  STS [R105+0x800], R22 ;  /* 0x0008001669007388 */ /* 0x0005e60000000800 */
[----:B------:R-:W-:Y:S01]  /*7ec0*/  FFMA R35, R41, R72, R35 ;  /* 0x0000004829237223 */ /* 0x000fe20000000023 */
[----:B------:R2:W-:Y:S04]  /*7ed0*/  STS [R106+0x800], R23 ;  /* 0x000800176a007388 */ /* 0x0005e80000000800 */
        /* <DEDUP_REMOVED lines=11> */
[----:B------:R2:W-:Y:S01]  /*7f90*/  STS [R106+0xe00], R35 ;  /* 0x000e00236a007388 */ /* 0x0005e20000000800 */
[----:B------:R-:W-:Y:S01]  /*7fa0*/  @!PT LDS RZ, [RZ] ;  /* 0x00000000fffff984 */ /* 0x000fe20000000800 */
[----:B------:R-:W-:Y:S01]  /*7fb0*/  @!PT LDS RZ, [RZ] ;  /* 0x00000000fffff984 */ /* 0x000fe20000000800 */
[----:B------:R-:W-:Y:S01]  /*7fc0*/  @!PT LDS RZ, [RZ] ;  /* 0x00000000fffff984 */ /* 0x000fe20000000800 */
[----:B------:R-:W-:Y:S01]  /*7fd0*/  @!PT LDS RZ, [RZ] ;  /* 0x00000000fffff984 */ /* 0x000fe20000000800 */
[----:B------:R5:W-:Y:S06]  /*7fe0*/  MEMBAR.ALL.CTA ;  /* 0x0000000000007992 */ /* 0x000bec0000008000 */
[----:B-----5:R-:W5:Y:S02]  /*7ff0*/  FENCE.VIEW.ASYNC.S ;  /* 0x00000000000073c6 */ /* 0x020f640000000000 */
[----:B-----5:R-:W-:Y:S06]  /*8000*/  BAR.SYNC.DEFER_BLOCKING 0x1, 0x80 ;  /* 0x0042000000007b1d */ /* 0x020fec0000010000 */
[----:B------:R-:W-:Y:S05]  /*8010*/  @P0 BRA `(.L_x_94) ;  /* 0x0000000000640947 */ /* 0x000fea0003800000 */
[----:B------:R-:W-:Y:S01]  /*8020*/  R2UR UR6, R104 ;  /* 0x00000000680672ca */ /* 0x000fe200000e0000 */
[----:B------:R-:W-:Y:S01]  /*8030*/  UIADD3 UR4, UP0, UPT, UR58, 0x880, URZ ;  /* 0x000008803a047890 */ /* 0x000fe2000ff1e0ff */
[----:B------:R-:W-:Y:S01]  /*8040*/  R2UR UR7, R38 ;  /* 0x00000000260772ca */ /* 0x000fe200000e0000 */
[----:B------:R-:W-:Y:S01]  /*8050*/  UMOV UR51, UR36 ;  /* 0x0000002400337c82 */ /* 0x000fe20008000000 */
[----:B------:R-:W-:Y:S02]  /*8060*/  UIADD3 UR17, UPT, UPT, UR49, 0x20, URZ ;  /* 0x0000002031117890 */ /* 0x000fe4000fffe0ff */
[----:B------:R-:W-:Y:S01]  /*8070*/  UIADD3.X UR5, UPT, UPT, URZ, UR59, URZ, UP0, !UPT ;  /* 0x0000003bff057290 */ /* 0x000fe200087fe4ff */
[----:B------:R-:W-:Y:S01]  /*8080*/  UMOV UR19, UR36 ;  /* 0x0000002400137c82 */ /* 0x000fe20008000000 */
[----:B------:R-:W-:Y:S01]  /*8090*/  UIADD3 UR13, UPT, UPT, UR49, 0x40, URZ ;  /* 0x00000040310d7890 */ /* 0x000fe2000fffe0ff */
[----:B------:R-:W-:Y:S01]  /*80a0*/  UMOV UR15, UR36 ;  /* 0x00000024000f7c82 */ /* 0x000fe20008000000 */
[----:B------:R-:W-:Y:S03]  /*80b0*/  UIADD3 UR9, UPT, UPT, UR49, 0x60, URZ ;  /* 0x0000006031097890 */ /* 0x000fe6000fffe0ff */
[----:B------:R-:W-:Y:S02]  /*80c0*/  UIADD3 UR6, UPT, UPT, UR47, UR6, URZ ;  /* 0x000000062f067290 */ /* 0x000fe4000fffe0ff */
[----:B------:R-:W-:Y:S02]  /*80d0*/  UIADD3 UR50, UPT, UPT, UR54, UR7, URZ ;  /* 0x0000000736327290 */ /* 0x000fe4000fffe0ff */
[----:B------:R-:W-:Y:S02]  /*80e0*/  UIADD3 UR48, UPT, UPT, UR6, 0x200, URZ ;  /* 0x0000020006307890 */ /* 0x000fe4000fffe0ff */
[----:B------:R-:W-:Y:S02]  /*80f0*/  UIADD3 UR16, UPT, UPT, UR6, 0x1200, URZ ;  /* 0x0000120006107890 */ /* 0x000fe4000fffe0ff */
[----:B------:R-:W-:Y:S01]  /*8100*/  UIADD3 UR12, UPT, UPT, UR6, 0x2200, URZ ;  /* 0x00002200060c7890 */ /* 0x000fe2000fffe0ff */
[----:B------:R-:W-:Y:S01]  /*8110*/  UMOV UR18, UR50 ;  /* 0x0000003200127c82 */ /* 0x000fe20008000000 */
[----:B------:R-:W-:Y:S01]  /*8120*/  UMOV UR14, UR50 ;  /* 0x00000032000e7c82 */ /* 0x000fe20008000000 */
[----:B------:R-:W-:Y:S02]  /*8130*/  UIADD3 UR8, UPT, UPT, UR6, 0x3200, URZ ;  /* 0x0000320006087890 */ /* 0x000fe4000fffe0ff */
[----:B------:R1:W-:Y:S01]  /*8140*/  UTMASTG.3D [UR48], [UR4] ;  /* 0x00000030040073b5 */ /* 0x0003e20008010000 */
[----:B------:R-:W-:Y:S01]  /*8150*/  UMOV UR11, UR36 ;  /* 0x00000024000b7c82 */ /* 0x000fe20008000000 */
[----:B------:R-:W-:Y:S01]  /*8160*/  UMOV UR10, UR50 ;  /* 0x00000032000a7c82 */ /* 0x000fe20008000000 */
[----:B------:R1:W-:Y:S01]  /*8170*/  UTMASTG.3D [UR16], [UR4] ;  /* 0x00000010040073b5 */ /* 0x0003e20008010000 */
[----:B------:R1:W-:Y:S03]  /*8180*/  UTMASTG.3D [UR12], [UR4] ;  /* 0x0000000c040073b5 */ /* 0x0003e60008010000 */
[----:B------:R1:W-:Y:S02]  /*8190*/  UTMASTG.3D [UR8], [UR4] ;  /* 0x00000008040073b5 */ /* 0x0003e40008010000 */
[----:B-1----:R0:W-:Y:S02]  /*81a0*/  UTMACMDFLUSH ;  /* 0x00000000000079b7 */ /* 0x0021e40000000000 */
.L_x_94:
[----:B------:R-:W-:Y:S05]  /*81b0*/  BSYNC.RECONVERGENT B0 ;  /* 0x0000000000007941 */ /* 0x000fea0003800200 */
.L_x_93:
[----:B------:R-:W-:Y:S01]  /*81c0*/  UIADD3 UR48, UPT, UPT, UR52, 0x1, URZ ;  /* 0x0000000134307890 */ /* 0x000fe2000fffe0ff */
[----:B------:R-:W-:Y:S03]  /*81d0*/  BSSY.RECONVERGENT B0, `(.L_x_95) ;  /* 0x0000005000007945 */ /* 0x000fe60003800200 */
[----:B------:R-:W-:Y:S04]  /*81e0*/  UISETP.NE.AND UP0, UPT, UR48, 0x3, UPT ;  /* 0x000000033000788c */ /* 0x000fe8000bf05270 */
[----:B------:R-:W-:Y:S01]  /*81f0*/  USEL UR46, UR48, URZ, UP0 ;  /* 0x000000ff302e7287 */ /* 0x000fe20008000000 */
[----:B------:R-:W-:Y:S11]  /*8200*/  @P0 BRA `(.L_x_96) ;  /* 0x0000000000040947 */ /* 0x000ff60003800000 */
[----:B------:R-:W-:Y:S04]  /*8210*/  DEPBAR.LE SB0, 0x1 ;  /* 0x000080400000791a */ /* 0x000fe80000000000 */
.L_x_96:
[----:B------:R-:W-:Y:S05]  /*8220*/  BSYNC.RECONVERGENT B0 ;  /* 0x0000000000007941 */ /* 0x000fea0003800200 */
.L_x_95:
[----:B------:R-:W-:Y:S01]  /*8230*/  BAR.SYNC.DEFER_BLOCKING 0x1, 0x80 ;  /* 0x0042000000007b1d */ /* 0x000fe20000010000 */
[----:B------:R-:W-:Y:S01]  /*8240*/  ISETP.NE.AND P1, PT, R97, RZ, PT ;  /* 0x000000ff6100720c */ /* 0x000fe20003f25270 */
[----:B------:R-:W-:Y:S01]  /*8250*/  UISETP.NE.AND UP0, UPT, UR55, URZ, UPT ;  /* 0x000000ff3700728c */ /* 0x000fe2000bf05270 */
[----:B--2---:R-:W-:Y:S11]  /*8260*/  LEA R5, R100, UR47, 0x3 ;  /* 0x0000002f64057c11 */ /* 0x004ff6000f8e18ff */
[----:B------:R-:W-:Y:S01]  /*8270*/  @P1 SHF.L.U32 R4, R102, 0x1f, RZ ;  /* 0x0000001f66041819 */ /* 0x000fe200000006ff */
[----:B------:R-:W-:Y:S06]  /*8280*/  BRA.U !UP0, `(.L_x_97) ;  /* 0x0000000108247547 */ /* 0x000fec000b800000 */
[----:B-1----:R-:W1:Y:S01]  /*8290*/  S2R R0, SR_CgaCtaId ;  /* 0x0000000000007919 */ /* 0x002e620000008800 */
[----:B------:R-:W-:Y:S01]  /*82a0*/  IMAD.U32 R3, RZ, RZ, UR53 ;  /* 0x00000035ff037e24 */ /* 0x000fe2000f8e00ff */
[----:B------:R-:W-:Y:S04]  /*82b0*/  UIADD3 UR4, UPT, UPT, UR53, 0x1, URZ ;  /* 0x0000000135047890 */ /* 0x000fe8000fffe0ff */
[----:B------:R-:W-:Y:S01]  /*82c0*/  @P1 LEA R3, R3, UR47, 0x3 ;  /* 0x0000002f03031c11 */ /* 0x000fe2000f8e18ff */
[----:B------:R-:W-:Y:S04]  /*82d0*/  UISETP.NE.AND UP0, UPT, UR4, 0x3, UPT ;  /* 0x000000030400788c */ /* 0x000fe8000bf05270 */
[----:B------:R-:W-:Y:S01]  /*82e0*/  @P1 VIADD R3, R3, 0x38 ;  /* 0x0000003803031836 */ /* 0x000fe20000000000 */
[----:B------:R-:W-:Y:S04]  /*82f0*/  USEL UR53, UR4, URZ, UP0 ;  /* 0x000000ff04357287 */ /* 0x000fe80008000000 */
[----:B-1----:R-:W-:Y:S04]  /*8300*/  @P1 PRMT R0, R0, 0x654, R3 ;  /* 0x0000065400001816 */ /* 0x002fe80000000003 */
[----:B------:R2:W-:Y:S04]  /*8310*/  @P1 SYNCS.ARRIVE.TRANS64.RED.A1T0 RZ, [R0+URZ], RZ ;  /* 0x000000ff00ff19a7 */ /* 0x0005e800081004ff */
.L_x_97:
[----:B------:R-:W5:Y:S01]  /*8320*/  @P1 SYNCS.PHASECHK.TRANS64.TRYWAIT P0, [R5+URZ+0x20], R4 ;  /* 0x00002004050015a7 */ /* 0x000f6200080011ff */
[----:B------:R-:W-:Y:S01]  /*8330*/  UISETP.NE.AND UP0, UPT, UR37, URZ, UPT ;  /* 0x000000ff2500728c */ /* 0x000fe2000bf05270 */
[----:B------:R-:W-:Y:S01]  /*8340*/  BSSY B1, `(.L_x_98) ;  /* 0x0000038000017945 */ /* 0x000fe20003800000 */
[----:B------:R-:W-:Y:S02]  /*8350*/  UMOV UR4, 0xc0 ;  /* 0x000000c000047882 */ /* 0x000fe40000000000 */
[----:B------:R-:W-:Y:S01]  /*8360*/  USEL UR40, UR4, 0x20, !UP0 ;  /* 0x0000002004287887 */ /* 0x000fe2000c000000 */
[----:B-----5:R-:W-:Y:S01]  /*8370*/  @P1 SEL R101, RZ, 0x1, !P0 ;  /* 0x00000001ff651807 */ /* 0x020fe20004000000 */
[----:B------:R-:W-:Y:S10]  /*8380*/  @!P1 BRA `(.L_x_99) ;  /* 0x0000000000cc9947 */ /* 0x000ff40003800000 */
[----:B------:R-:W-:Y:S01]  /*8390*/  ISETP.NE.AND P1, PT, R103, RZ, PT ;  /* 0x000000ff6700720c */ /* 0x000fe20003f25270 */
[----:B------:R-:W-:Y:S01]  /*83a0*/  BSSY B0, `(.L_x_100) ;  /* 0x0000008000007945 */ /* 0x000fe20003800000 */
[----:B------:R-:W-:Y:S11]  /*83b0*/  ISETP.NE.AND P0, PT, R101, RZ, PT ;  /* 0x000000ff6500720c */ /* 0x000ff60003f05270 */
[----:B------:R-:W-:Y:S04]  /*83c0*/  @P1 IMAD R4, R100, 0x4000, R91 ;  /* 0x0000400064041824 */ /* 0x000fe800078e025b */
[----:B-1----:R-:W-:Y:S01]  /*83d0*/  @P1 IMAD.IADD R3, R98, 0x1, R4 ;  /* 0x0000000162031824 */ /* 0x002fe200078e0204 */
[----:B------:R-:W-:Y:S06]  /*83e0*/  @P0 BRA `(.L_x_101) ;  /* 0x00000000000c0947 */ /* 0x000fec0003800000 */
[----:B--2---:R-:W-:Y:S04]  /*83f0*/  SHF.L.U32 R0, R102, 0x1f, RZ ;  /* 0x0000001f66007819 */ /* 0x004fe800000006ff */
[----:B------:R-:W1:Y:S02]  /*8400*/  SYNCS.PHASECHK.TRANS64.TRYWAIT P0, [R5+URZ+0x20], R0 ;  /* 0x00002000050075a7 */ /* 0x000e6400080011ff */
[----:B-1----:R-:W-:Y:S05]  /*8410*/  @!P0 BRA `(.L_x_102) ;  /* 0x00000074007c8947 */ /* 0x002fea0003800000 */
.L_x_101:
[----:B------:R-:W-:Y:S05]  /*8420*/  BSYNC B0 ;  /* 0x0000000000007941 */ /* 0x000fea0003800000 */
.L_x_100:
[----:B------:R-:W-:Y:S01]  /*8430*/  ISETP.NE.AND P0, PT, R103, RZ, PT ;  /* 0x000000ff6700720c */ /* 0x000fe20003f05270 */
[----:B------:R-:W-:Y:S11]  /*8440*/  VIADD R100, R100, 0x1 ;  /* 0x0000000164647836 */ /* 0x000ff60000000000 */
[----:B------:R-:W-:Y:S01]  /*8450*/  @!UPT UIADD3 URZ, UPT, UPT, URZ, URZ, URZ ;  /* 0x000000fffffff290 */ /* 0x000fe2000fffe0ff */
[----:B------:R-:W3:Y:S01]  /*8460*/  @P0 LDS R42, [R3] ;  /* 0x00000000032a0984 */ /* 0x000ee20000000800 */
[----:B-1----:R-:W-:Y:S03]  /*8470*/  @P0 IMAD.IADD R5, R99, 0x1, R4 ;  /* 0x0000000163050824 */ /* 0x002fe600078e0204 */
[----:B------:R-:W1:Y:S01]  /*8480*/  @P0 LDS R46, [R3+0x200] ;  /* 0x00020000032e0984 */ /* 0x000e620000000800 */
[----:B--2---:R-:W-:Y:S03]  /*8490*/  @P0 IMAD.IADD R0, R98, 0x1, R5 ;  /* 0x0000000162000824 */ /* 0x004fe600078e0205 */
[----:B------:R-:W2:Y:S04]  /*84a0*/  @P0 LDS R50, [R3+0x400] ;  /* 0x0004000003320984 */ /* 0x000ea80000000800 */
[----:B------:R-:W1:Y:S04]  /*84b0*/  @P0 LDS R54, [R3+0x600] ;  /* 0x0006000003360984 */ /* 0x000e680000000800 */
[----:B------:R-:W1:Y:S04]  /*84c0*/  @P0 LDS R58, [R3+0x800] ;  /* 0x00080000033a0984 */ /* 0x000e680000000800 */
[----:B------:R-:W1:Y:S04]  /*84d0*/  @P0 LDS R62, [R3+0xa00] ;  /* 0x000a0000033e0984 */ /* 0x000e680000000800 */
[----:B------:R-:W1:Y:S04]  /*84e0*/  @P0 LDS R66, [R3+0xc00] ;  /* 0x000c000003420984 */ /* 0x000e680000000800 */
[----:B------:R5:W1:Y:S04]  /*84f0*/  @P0 LDS R70, [R3+0xe00] ;  /* 0x000e000003460984 */ /* 0x000a680000000800 */
[----:B------:R1:W1:Y:S04]  /*8500*/  @P0 LDS R40, [R4] ;  /* 0x0000000004280984 */ /* 0x0002680000000800 */
[----:B------:R1:W1:Y:S04]  /*8510*/  @P0 LDS R45, [R4+0x200] ;  /* 0x00020000042d0984 */ /* 0x0002680000000800 */
[----:B------:R1:W1:Y:S04]  /*8520*/  @P0 LDS R49, [R4+0x400] ;  /* 0x0004000004310984 */ /* 0x0002680000000800 */
[----:B------:R1:W1:Y:S04]  /*8530*/  @P0 LDS R53, [R4+0x600] ;  /* 0x0006000004350984 */ /* 0x0002680000000800 */
[----:B------:R1:W1:Y:S04]  /*8540*/  @P0 LDS R57, [R4+0x800] ;  /* 0x0008000004390984 */ /* 0x0002680000000800 */
[----:B------:R1:W1:Y:S04]  /*8550*/  @P0 LDS R61, [R4+0xa00] ;  /* 0x000a0000043d0984 */ /* 0x0002680000000800 */
[----:B------:R1:W1:Y:S04]  /*8560*/  @P0 LDS R65, [R4+0xc00] ;  /* 0x000c000004410984 */ /* 0x0002680000000800 */
        /* <DEDUP_REMOVED lines=16> */
[----:B------:R1:W1:Y:S01]  /*8670*/  @P0 LDS R72, [R0+0xe00] ;  /* 0x000e000000480984 */ /* 0x0002620000000800 */
[C---:B------:R-:W-:Y:S04]  /*8680*/  ISETP.NE.AND P0, PT, R100.reuse, 0x3, PT ;  /* 0x000000036400780c */ /* 0x040fe80003f05270 */
[----:B-----5:R-:W-:Y:S02]  /*8690*/  SEL R3, RZ, 0x1, P0 ;  /* 0x00000001ff037807 */ /* 0x020fe40000000000 */
[----:B------:R-:W-:Y:S02]  /*86a0*/  SEL R100, R100, RZ, P0 ;  /* 0x000000ff64647207 */ /* 0x000fe40000000000 */
[----:B--23--:R-:W-:Y:S02]  /*86b0*/  LOP3.LUT R102, R102, R3, RZ, 0x3c, !PT ;  /* 0x0000000366667212 */ /* 0x00cfe400078e3cff */
.L_x_99:
[----:B------:R-:W-:Y:S05]  /*86c0*/  BSYNC B1 ;  /* 0x0000000000017941 */ /* 0x000fea0003800000 */
.L_x_98:
[----:B------:R-:W-:Y:S05]  /*86d0*/  VIADD R38, R37, UR40 ;  /* 0x0000002825267c36 */ /* 0x000fea0008000000 */
[----:B-1----:R-:W-:Y:S04]  /*86e0*/  SHF.R.U32.HI R3, RZ, 0x15, R38 ;  /* 0x00000015ff037819 */ /* 0x002fe80000011626 */
[----:B------:R-:W-:Y:S11]  /*86f0*/  LOP3.LUT P0, RZ, R3, 0x3, R80, 0x48, !PT ;  /* 0x0000000303ff7812 */ /* 0x000ff60007804850 */
[----:B------:R-:W-:Y:S02]  /*8700*/  @!UPT UIADD3 URZ, UPT, UPT, URZ, URZ, URZ ;  /* 0x000000fffffff290 */ /* 0x000fe4000fffe0ff */
[----:B------:R-:W-:Y:S05]  /*8710*/  @!P0 BRA `(.L_x_103) ;  /* 0x0000000000408947 */ /* 0x000fea0003800000 */
[----:B------:R-:W1:Y:S01]  /*8720*/  LDCU.64 UR8, c[0x4][0x70] ;  /* 0x01000e00ff0877ac */ /* 0x000e620008000a00 */
[----:B------:R-:W-:Y:S01]  /*8730*/  MOV R15, 0x0 ;  /* 0x00000000000f7802 */ /* 0x000fe20000000f00 */
[----:B------:R-:W-:Y:S02]  /*8740*/  HFMA2 R12, -RZ, RZ, 0, 5.9604644775390625e-08 ;  /* 0x00000001ff0c7431 */ /* 0x000fe400000001ff */
[----:B------:R-:W-:Y:S02]  /*8750*/  IMAD.MOV.U32 R8, RZ, RZ, 0x192 ;  /* 0x00000192ff087424 */ /* 0x000fe400078e00ff */
[----:B------:R-:W-:Y:S01]  /*8760*/  IMAD.MOV.U32 R13, RZ, RZ, RZ ;  /* 0x000000ffff0d7224 */ /* 0x000fe200078e00ff */
[----:B------:R-:W5:Y:S01]  /*8770*/  LDCU.64 UR6, c[0x4][0x78] ;  /* 0x01000f00ff0677ac */ /* 0x000f620008000a00 */
[----:B------:R-:W2:Y:S01]  /*8780*/  LDC.64 R14, c[0x4][R15] ;  /* 0x010000000f0e7b82 */ /* 0x000ea20000000a00 */
[----:B------:R-:W3:Y:S01]  /*8790*/  LDCU.64 UR4, c[0x4][0x10] ;  /* 0x01000200ff0477ac */ /* 0x000ee20008000a00 */
[----:B-1----:R-:W-:Y:S01]  /*87a0*/  MOV R5, UR9 ;  /* 0x0000000900057c02 */ /* 0x002fe20008000f00 */
[----:B------:R-:W-:Y:S01]  /*87b0*/  IMAD.U32 R4, RZ, RZ, UR8 ;  /* 0x00000008ff047e24 */ /* 0x000fe2000f8e00ff */
[----:B-----5:R-:W-:Y:S01]  /*87c0*/  MOV R7, UR7 ;  /* 0x0000000700077c02 */ /* 0x020fe20008000f00 */
[----:B------:R-:W-:Y:S01]  /*87d0*/  IMAD.U32 R6, RZ, RZ, UR6 ;  /* 0x00000006ff067e24 */ /* 0x000fe2000f8e00ff */
[----:B---3--:R-:W-:Y:S01]  /*87e0*/  MOV R11, UR5 ;  /* 0x00000005000b7c02 */ /* 0x008fe20008000f00 */
[----:B------:R-:W-:Y:S02]  /*87f0*/  IMAD.U32 R10, RZ, RZ, UR4 ;  /* 0x00000004ff0a7e24 */ /* 0x000fe4000f8e00ff */
[----:B------:R-:W-:Y:S07]  /*8800*/  LEPC R20, `(.L_x_103) ;  /* 0x000000001014794e */ /* 0x000fee0000000000 */
[----:B--2-4-:R-:W-:Y:S05]  /*8810*/  CALL.ABS.NOINC R14 ;  /* 0x000000000e007343 */ /* 0x014fea0003c00000 */
.L_x_103:
[----:B------:R-:W-:Y:S01]  /*8820*/  ISETP.NE.AND P0, PT, R93, RZ, PT ;  /* 0x000000ff5d00720c */ /* 0x000fe20003f05270 */
[----:B------:R-:W-:Y:S05]  /*8830*/  WARPSYNC.ALL ;  /* 0x0000000000007948 */ /* 0x000fea0003800000 */
[----:B------:R-:W1:Y:S01]  /*8840*/  S2R R39, SR_CgaCtaId ;  /* 0x0000000000277919 */ /* 0x000e620000008800 */
[----:B------:R-:W-:Y:S01]  /*8850*/  R2UR UR4, R38 ;  /* 0x00000000260472ca */ /* 0x000fe200000e0000 */
[----:B------:R-:W1:Y:S01]  /*8860*/  S2UR UR51, SR_CgaCtaId ;  /* 0x00000000003379c3 */ /* 0x000e620000008800 */
[----:B------:R-:W-:Y:S11]  /*8870*/  BSSY.RECONVERGENT B0, `(.L_x_104) ;  /* 0x0000087000007945 */ /* 0x000ff60003800200 */
[----:B------:R-:W5:Y:S01]  /*8880*/  LDTM.x32 R4, tmem[UR4] ;  /* 0x00000004000479ee */ /* 0x000f6200082c0000 */
[----:B------:R-:W-:Y:S06]  /*8890*/  USHF.L.U32 UR4, UR46, 0xe, URZ ;  /* 0x0000000e2e047899 */ /* 0x000fec00080006ff */
[----:B--2---:R-:W-:Y:S04]  /*88a0*/  IADD3 R0, PT, PT, R91, UR4, RZ ;  /* 0x000000045b007c10 */ /* 0x004fe8000fffe0ff */
[CC--:B------:R-:W-:Y:S02]  /*88b0*/  IADD3 R104, PT, PT, R98.reuse, R0.reuse, RZ ;  /* 0x0000000062687210 */ /* 0x0c0fe40007ffe0ff */
[----:B------:R-:W-:Y:S04]  /*88c0*/  IADD3 R3, PT, PT, R99, R0, RZ ;  /* 0x0000000063037210 */ /* 0x000fe80007ffe0ff */
[----:B------:R-:W-:Y:S01]  /*88d0*/  IADD3 R0, PT, PT, R98, R3, RZ ;  /* 0x0000000362007210 */ /* 0x000fe20007ffe0ff */
[C---:B-----5:R-:W-:Y:S01]  /*88e0*/  FMUL R4, R36.reuse, R4 ;  /* 0x0000000424047220 */ /* 0x060fe20000400000 */
        /* <DEDUP_REMOVED lines=8> */
[----:B------:R2:W-:Y:S01]  /*8970*/  STS [R91+UR4], R4 ;  /* 0x000000045b007988 */ /* 0x0005e20008000804 */
        /* <DEDUP_REMOVED lines=15> */
[----:B------:R2:W-:Y:S01]  /*8a70*/  STS [R91+UR4+0x200], R8 ;  /* 0x000200085b007988 */ /* 0x0005e20008000804 */
        /* <DEDUP_REMOVED lines=58> */
[----:B------:R2:W-:Y:S04]  /*8e20*/  STS [R91+UR4+0xa00], R24 ;  /* 0x000a00185b007988 */ /* 0x0005e80008000804 */
[----:B------:R2:W-:Y:S04]  /*8e30*/  STS [R104+0xa00], R25 ;  /* 0x000a001968007388 */ /* 0x0005e80000000800 */
[----:B------:R2:W-:Y:S04]  /*8e40*/  STS [R3+0xa00], R26 ;  /* 0x000a001a03007388 */ /* 0x0005e80000000800 */
        /* <DEDUP_REMOVED lines=16> */
[----:B-1----:R-:W-:Y:S05]  /*8f50*/  @P0 BRA `(.L_x_105) ;  /* 0x0000000000600947 */ /* 0x002fea0003800000 */
[----:B------:R-:W-:Y:S02]  /*8f60*/  UIADD3 UR6, UP0, UPT, UR58, 0x880, URZ ;  /* 0x000008803a067890 */ /* 0x000fe4000ff1e0ff */
[----:B------:R-:W-:Y:S02]  /*8f70*/  UIADD3 UR5, UPT, UPT, UR47, UR4, URZ ;  /* 0x000000042f057290 */ /* 0x000fe4000fffe0ff */
[----:B------:R-:W-:Y:S02]  /*8f80*/  UIADD3 UR10, UPT, UPT, UR54, UR40, URZ ;  /* 0x00000028360a7290 */ /* 0x000fe4000fffe0ff */
[----:B------:R-:W-:Y:S02]  /*8f90*/  UIADD3 UR8, UPT, UPT, UR5, 0x200, URZ ;  /* 0x0000020005087890 */ /* 0x000fe4000fffe0ff */
[----:B------:R-:W-:Y:S01]  /*8fa0*/  UIADD3.X UR7, UPT, UPT, URZ, UR59, URZ, UP0, !UPT ;  /* 0x0000003bff077290 */ /* 0x000fe200087fe4ff */
[----:B------:R-:W-:Y:S01]  /*8fb0*/  UMOV UR9, UR49 ;  /* 0x0000003100097c82 */ /* 0x000fe20008000000 */
[----:B------:R-:W-:Y:S01]  /*8fc0*/  UMOV UR11, UR36 ;  /* 0x00000024000b7c82 */ /* 0x000fe20008000000 */
[----:B------:R-:W-:Y:S02]  /*8fd0*/  UIADD3 UR21, UPT, UPT, UR49, 0x20, URZ ;  /* 0x0000002031157890 */ /* 0x000fe4000fffe0ff */
[----:B------:R-:W-:Y:S01]  /*8fe0*/  UIADD3 UR20, UPT, UPT, UR5, 0x1200, URZ ;  /* 0x0000120005147890 */ /* 0x000fe2000fffe0ff */
[----:B------:R-:W-:Y:S03]  /*8ff0*/  UMOV UR23, UR36 ;  /* 0x0000002400177c82 */ /* 0x000fe60008000000 */
[----:B------:R1:W-:Y:S01]  /*9000*/  UTMASTG.3D [UR8], [UR6] ;  /* 0x00000008060073b5 */ /* 0x0003e20008010000 */
[----:B------:R-:W-:Y:S01]  /*9010*/  UMOV UR22, UR10 ;  /* 0x0000000a00167c82 */ /* 0x000fe20008000000 */
[----:B------:R-:W-:Y:S02]  /*9020*/  UIADD3 UR17, UPT, UPT, UR49, 0x40, URZ ;  /* 0x0000004031117890 */ /* 0x000fe4000fffe0ff */
[----:B------:R-:W-:Y:S01]  /*9030*/  UIADD3 UR16, UPT, UPT, UR5, 0x2200, URZ ;  /* 0x0000220005107890 */ /* 0x000fe2000fffe0ff */
[----:B------:R-:W-:Y:S01]  /*9040*/  UMOV UR19, UR36 ;  /* 0x0000002400137c82 */ /* 0x000fe20008000000 */
[----:B------:R-:W-:Y:S01]  /*9050*/  UMOV UR18, UR10 ;  /* 0x0000000a00127c82 */ /* 0x000fe20008000000 */
[----:B------:R1:W-:Y:S01]  /*9060*/  UTMASTG.3D [UR20], [UR6] ;  /* 0x00000014060073b5 */ /* 0x0003e20008010000 */
[----:B------:R-:W-:Y:S02]  /*9070*/  UIADD3 UR13, UPT, UPT, UR49, 0x60, URZ ;  /* 0x00000060310d7890 */ /* 0x000fe4000fffe0ff */
[----:B------:R-:W-:Y:S01]  /*9080*/  UIADD3 UR12, UPT, UPT, UR5, 0x3200, URZ ;  /* 0x00003200050c7890 */ /* 0x000fe2000fffe0ff */
[----:B------:R-:W-:Y:S01]  /*9090*/  UMOV UR15, UR36 ;  /* 0x00000024000f7c82 */ /* 0x000fe20008000000 */
[----:B------:R-:W-:Y:S01]  /*90a0*/  UMOV UR14, UR10 ;  /* 0x0000000a000e7c82 */ /* 0x000fe20008000000 */
[----:B------:R1:W-:Y:S06]  /*90b0*/  UTMASTG.3D [UR16], [UR6] ;  /* 0x00000010060073b5 */ /* 0x0003ec0008010000 */
[----:B------:R1:W-:Y:S02]  /*90c0*/  UTMASTG.3D [UR12], [UR6] ;  /* 0x0000000c060073b5 */ /* 0x0003e40008010000 */
[----:B-1----:R0:W-:Y:S02]  /*90d0*/  UTMACMDFLUSH ;  /* 0x00000000000079b7 */ /* 0x0021e40000000000 */
.L_x_105:
[----:B------:R-:W-:Y:S05]  /*90e0*/  BSYNC.RECONVERGENT B0 ;  /* 0x0000000000007941 */ /* 0x000fea0003800200 */
.L_x_104:
[----:B------:R-:W-:Y:S01]  /*90f0*/  UIADD3 UR4, UPT, UPT, UR46, 0x1, URZ ;  /* 0x000000012e047890 */ /* 0x000fe2000fffe0ff */
[----:B------:R-:W-:Y:S01]  /*9100*/  ISETP.NE.AND P1, PT, R97, RZ, PT ;  /* 0x000000ff6100720c */ /* 0x000fe20003f25270 */
[----:B--2---:R-:W-:Y:S01]  /*9110*/  IMAD.U32 R0, RZ, RZ, UR53 ;  /* 0x00000035ff007e24 */ /* 0x004fe2000f8e00ff */
[----:B------:R-:W-:Y:S01]  /*9120*/  BSSY.RECONVERGENT B0, `(.L_x_106) ;  /* 0x0000008000007945 */ /* 0x000fe20003800200 */
[----:B------:R-:W-:Y:S04]  /*9130*/  UISETP.NE.AND UP0, UPT, UR4, 0x3, UPT ;  /* 0x000000030400788c */ /* 0x000fe8000bf05270 */
[----:B------:R-:W-:Y:S02]  /*9140*/  USEL UR46, UR4, URZ, UP0 ;  /* 0x000000ff042e7287 */ /* 0x000fe40008000000 */
[----:B------:R-:W-:Y:S04]  /*9150*/  UISETP.EQ.XOR UP0, UPT, UR48, 0x3, !UP0 ;  /* 0x000000033000788c */ /* 0x000fe8000c702a70 */
[----:B------:R-:W-:Y:S01]  /*9160*/  UP2UR UR50, UPR, URZ, 0x1 ;  /* 0x00000001ff327883 */ /* 0x000fe20008000000 */
[----:B------:R-:W-:Y:S01]  /*9170*/  @P1 LEA R0, R0, UR47, 0x3 ;  /* 0x0000002f00001c11 */ /* 0x000fe2000f8e18ff */
[----:B------:R-:W-:Y:S10]  /*9180*/  @P0 BRA `(.L_x_107) ;  /* 0x0000000000040947 */ /* 0x000ff40003800000 */
[----:B------:R-:W-:Y:S04]  /*9190*/  DEPBAR.LE SB0, 0x1 ;  /* 0x000080400000791a */ /* 0x000fe80000000000 */
.L_x_107:
[----:B------:R-:W-:Y:S05]  /*91a0*/  BSYNC.RECONVERGENT B0 ;  /* 0x0000000000007941 */ /* 0x000fea0003800200 */
.L_x_106:
[----:B------:R-:W-:Y:S01]  /*91b0*/  BAR.SYNC.DEFER_BLOCKING 0x1, 0x80 ;  /* 0x0042000000007b1d */ /* 0x000fe20000010000 */
[----:B------:R-:W-:Y:S01]  /*91c0*/  @P1 VIADD R4, R0, 0x38 ;  /* 0x0000003800041836 */ /* 0x000fe20000000000 */
[----:B------:R-:W-:Y:S01]  /*91d0*/  @P1 SHF.L.U32 R0, R102, 0x1f, RZ ;  /* 0x0000001f66001819 */ /* 0x000fe200000006ff */
[----:B------:R-:W-:Y:S02]  /*91e0*/  UIADD3 UR5, UPT, UPT, UR53, 0x1, URZ ;  /* 0x0000000135057890 */ /* 0x000fe4000fffe0ff */
[----:B------:R-:W-:Y:S01]  /*91f0*/  UISETP.NE.AND UP0, UPT, UR37, URZ, UPT ;  /* 0x000000ff2500728c */ /* 0x000fe2000bf05270 */
[----:B------:R-:W-:Y:S01]  /*9200*/  @P1 PRMT R39, R39, 0x654, R4 ;  /* 0x0000065427271816 */ /* 0x000fe20000000004 */
[----:B------:R-:W-:Y:S04]  /*9210*/  UISETP.NE.AND UP1, UPT, UR5, 0x3, UPT ;  /* 0x000000030500788c */ /* 0x000fe8000bf25270 */
[----:B------:R-:W-:Y:S01]  /*9220*/  USEL UR48, UR5, URZ, UP1 ;  /* 0x000000ff05307287 */ /* 0x000fe20008800000 */
[----:B------:R1:W-:Y:S01]  /*9230*/  @P1 SYNCS.ARRIVE.TRANS64.RED.A1T0 RZ, [R39+URZ], RZ ;  /* 0x000000ff27ff19a7 */ /* 0x0003e200081004ff */
[----:B------:R-:W-:Y:S01]  /*9240*/  UMOV UR4, 0x400 ;  /* 0x0000040000047882 */ /* 0x000fe20000000000 */
[----:B------:R-:W-:Y:S01]  /*9250*/  BSSY B1, `(.L_x_108) ;  /* 0x000003b000017945 */ /* 0x000fe20003800000 */
[----:B------:R-:W-:Y:S03]  /*9260*/  ULEA UR47, UR51, UR4, 0x18 ;  /* 0x00000004332f7291 */ /* 0x000fe6000f8ec0ff */
[----:B------:R-:W-:Y:S02]  /*9270*/  UMOV UR4, 0xa0 ;  /* 0x000000a000047882 */ /* 0x000fe40000000000 */
[----:B------:R-:W-:Y:S01]  /*9280*/  USEL UR40, UR4, 0x40, !UP0 ;  /* 0x0000004004287887 */ /* 0x000fe2000c000000 */
[----:B------:R-:W-:Y:S04]  /*9290*/  LEA R5, R100, UR47, 0x3 ;  /* 0x0000002f64057c11 */ /* 0x000fe8000f8e18ff */
[----:B------:R-:W2:Y:S02]  /*92a0*/  @P1 SYNCS.PHASECHK.TRANS64.TRYWAIT P0, [R5+URZ+0x20], R0 ;  /* 0x00002000050015a7 */ /* 0x000ea400080011ff */
[----:B--2---:R-:W-:Y:S01]  /*92b0*/  @P1 SEL R101, RZ, 0x1, !P0 ;  /* 0x00000001ff651807 */ /* 0x004fe20004000000 */
[----:B-1----:R-:W-:Y:S06]  /*92c0*/  @!P1 BRA `(.L_x_109) ;  /* 0x0000000000cc9947 */ /* 0x002fec0003800000 */
[----:B------:R-:W-:Y:S01]  /*92d0*/  ISETP.NE.AND P1, PT, R103, RZ, PT ;  /* 0x000000ff6700720c */ /* 0x000fe20003f25270 */
[----:B------:R-:W-:Y:S01]  /*92e0*/  BSSY B0, `(.L_x_110) ;  /* 0x0000008000007945 */ /* 0x000fe20003800000 */
[----:B------:R-:W-:Y:S11]  /*92f0*/  ISETP.NE.AND P0, PT, R101, RZ, PT ;  /* 0x000000ff6500720c */ /* 0x000ff60003f05270 */
[----:B------:R-:W-:Y:S04]  /*9300*/  @P1 IMAD R3, R100, 0x4000, R91 ;  /* 0x0000400064031824 */ /* 0x000fe800078e025b */
[----:B------:R-:W-:Y:S01]  /*9310*/  @P1 IMAD.IADD R0, R98, 0x1, R3 ;  /* 0x0000000162001824 */ /* 0x000fe200078e0203 */
[----:B------:R-:W-:Y:S06]  /*9320*/  @P0 BRA `(.L_x_111) ;  /* 0x00000000000c0947 */ /* 0x000fec0003800000 */
[----:B------:R-:W-:Y:S04]  /*9330*/  SHF.L.U32 R4, R102, 0x1f, RZ ;  /* 0x0000001f66047819 */ /* 0x000fe800000006ff */
[----:B------:R-:W1:Y:S02]  /*9340*/  SYNCS.PHASECHK.TRANS64.TRYWAIT P0, [R5+URZ+0x20], R4 ;  /* 0x00002004050075a7 */ /* 0x000e6400080011ff */
[----:B-1----:R-:W-:Y:S05]  /*9350*/  @!P0 BRA `(.L_x_112) ;  /* 0x0000006400c08947 */ /* 0x002fea0003800000 */
.L_x_111:
[----:B------:R-:W-:Y:S05]  /*9360*/  BSYNC B0 ;  /* 0x0000000000007941 */ /* 0x000fea0003800000 */
.L_x_110:
[----:B------:R-:W-:Y:S01]  /*9370*/  ISETP.NE.AND P0, PT, R103, RZ, PT ;  /* 0x000000ff6700720c */ /* 0x000fe20003f05270 */
[----:B------:R-:W-:Y:S11]  /*9380*/  VIADD R100, R100, 0x1 ;  /* 0x0000000164647836 */ /* 0x000ff60000000000 */
[----:B------:R-:W-:Y:S01]  /*9390*/  @!UPT UIADD3 URZ, UPT, UPT, URZ, URZ, URZ ;  /* 0x000000fffffff290 */ /* 0x000fe2000fffe0ff */
[----:B------:R-:W2:Y:S01]  /*93a0*/  @P0 LDS R42, [R0] ;  /* 0x00000000002a0984 */ /* 0x000ea20000000800 */
[----:B-1----:R-:W-:Y:S03]  /*93b0*/  @P0 IMAD.IADD R5, R99, 0x1, R3 ;  /* 0x0000000163050824 */ /* 0x002fe600078e0203 */
[----:B------:R-:W1:Y:S01]  /*93c0*/  @P0 LDS R46, [R0+0x200] ;  /* 0x00020000002e0984 */ /* 0x000e620000000800 */
[----:B------:R-:W-:Y:S03]  /*93d0*/  @P0 IMAD.IADD R4, R98, 0x1, R5 ;  /* 0x0000000162040824 */ /* 0x000fe600078e0205 */
[----:B------:R-:W1:Y:S04]  /*93e0*/  @P0 LDS R50, [R0+0x400] ;  /* 0x0004000000320984 */ /* 0x000e680000000800 */
[----:B------:R-:W1:Y:S04]  /*93f0*/  @P0 LDS R54, [R0+0x600] ;  /* 0x0006000000360984 */ /* 0x000e680000000800 */
[----:B------:R-:W1:Y:S04]  /*9400*/  @P0 LDS R58, [R0+0x800] ;  /* 0x00080000003a0984 */ /* 0x000e680000000800 */
[----:B------:R-:W1:Y:S04]  /*9410*/  @P0 LDS R62, [R0+0xa00] ;  /* 0x000a0000003e0984 */ /* 0x000e680000000800 */
[----:B------:R-:W1:Y:S04]  /*9420*/  @P0 LDS R66, [R0+0xc00] ;  /* 0x000c000000420984 */ /* 0x000e680000000800 */
[----:B------:R-:W1:Y:S04]  /*9430*/  @P0 LDS R70, [R0+0xe00] ;  /* 0x000e000000460984 */ /* 0x000e680000000800 */
[----:B------:R-:W1:Y:S04]  /*9440*/  @P0 LDS R40, [R3] ;  /* 0x0000000003280984 */ /* 0x000e680000000800 */
[----:B------:R-:W1:Y:S04]  /*9450*/  @P0 LDS R45, [R3+0x200] ;  /* 0x00020000032d0984 */ /* 0x000e680000000800 */
[----:B------:R-:W1:Y:S04]  /*9460*/  @P0 LDS R49, [R3+0x400] ;  /* 0x0004000003310984 */ /* 0x000e680000000800 */
        /* <DEDUP_REMOVED lines=24> */
[----:B--2---:R-:W-:Y:S02]  /*95f0*/  LOP3.LUT R102, R102, R3, RZ, 0x3c, !PT ;  /* 0x0000000366667212 */ /* 0x004fe400078e3cff */
.L_x_109:
[----:B------:R-:W-:Y:S05]  /*9600*/  BSYNC B1 ;  /* 0x0000000000017941 */ /* 0x000fea0003800000 */
.L_x_108:
[----:B------:R-:W-:Y:S05]  /*9610*/  VIADD R38, R37, UR40 ;  /* 0x0000002825267c36 */ /* 0x000fea0008000000 */
[----:B------:R-:W-:Y:S04]  /*9620*/  SHF.R.U32.HI R3, RZ, 0x15, R38 ;  /* 0x00000015ff037819 */ /* 0x000fe80000011626 */
        /* <DEDUP_REMOVED lines=8> */
[----:B------:R-:W2:Y:S01]  /*96b0*/  LDCU.64 UR6, c[0x4][0x78] ;  /* 0x01000f00ff0677ac */ /* 0x000ea20008000a00 */
[----:B------:R-:W3:Y:S01]  /*96c0*/  LDC.64 R14, c[0x4][R15] ;  /* 0x010000000f0e7b82 */ /* 0x000ee20000000a00 */
[----:B------:R-:W5:Y:S01]  /*96d0*/  LDCU.64 UR4, c[0x4][0x10] ;  /* 0x01000200ff0477ac */ /* 0x000f620008000a00 */
[----:B-1----:R-:W-:Y:S01]  /*96e0*/  MOV R5, UR9 ;  /* 0x0000000900057c02 */ /* 0x002fe20008000f00 */
[----:B------:R-:W-:Y:S01]  /*96f0*/  IMAD.U32 R4, RZ, RZ, UR8 ;  /* 0x00000008ff047e24 */ /* 0x000fe2000f8e00ff */
[----:B--2---:R-:W-:Y:S01]  /*9700*/  MOV R7, UR7 ;  /* 0x0000000700077c02 */ /* 0x004fe20008000f00 */
[----:B------:R-:W-:Y:S01]  /*9710*/  IMAD.U32 R6, RZ, RZ, UR6 ;  /* 0x00000006ff067e24 */ /* 0x000fe2000f8e00ff */
[----:B-----5:R-:W-:Y:S01]  /*9720*/  MOV R11, UR5 ;  /* 0x00000005000b7c02 */ /* 0x020fe20008000f00 */
[----:B------:R-:W-:Y:S02]  /*9730*/  IMAD.U32 R10, RZ, RZ, UR4 ;  /* 0x00000004ff0a7e24 */ /* 0x000fe4000f8e00ff */
[----:B------:R-:W-:Y:S07]  /*9740*/  LEPC R20, `(.L_x_113) ;  /* 0x000000001014794e */ /* 0x000fee0000000000 */
[----:B---34-:R-:W-:Y:S05]  /*9750*/  CALL.ABS.NOINC R14 ;  /* 0x000000000e007343 */ /* 0x018fea0003c00000 */
.L_x_113:
[----:B------:R-:W-:Y:S01]  /*9760*/  ISETP.NE.AND P0, PT, R93, RZ, PT ;  /* 0x000000ff5d00720c */ /* 0x000fe20003f05270 */
[----:B------:R-:W-:Y:S05]  /*9770*/  WARPSYNC.ALL ;  /* 0x0000000000007948 */ /* 0x000fea0003800000 */
[----:B------:R-:W2:Y:S01]  /*9780*/  S2R R39, SR_CgaCtaId ;  /* 0x0000000000277919 */ /* 0x000ea20000008800 */
[----:B------:R-:W-:Y:S01]  /*9790*/  R2UR UR4, R38 ;  /* 0x00000000260472ca */ /* 0x000fe200000e0000 */
[----:B------:R-:W2:Y:S01]  /*97a0*/  S2UR UR51, SR_CgaCtaId ;  /* 0x00000000003379c3 */ /* 0x000ea20000008800 */
[----:B------:R-:W-:Y:S11]  /*97b0*/  BSSY.RECONVERGENT B0, `(.L_x_114) ;  /* 0x0000087000007945 */ /* 0x000ff60003800200 */
[----:B-1----:R-:W1:Y:S01]  /*97c0*/  LDTM.x32 R4, tmem[UR4] ;  /* 0x00000004000479ee */ /* 0x002e6200082c0000 */
[----:B------:R-:W-:Y:S06]  /*97d0*/  USHF.L.U32 UR4, UR46, 0xe, URZ ;  /* 0x0000000e2e047899 */ /* 0x000fec00080006ff */
[----:B------:R-:W-:Y:S04]  /*97e0*/  IADD3 R0, PT, PT, R91, UR4, RZ ;  /* 0x000000045b007c10 */ /* 0x000fe8000fffe0ff */
[CC--:B------:R-:W-:Y:S02]  /*97f0*/  IADD3 R104, PT, PT, R98.reuse, R0.reuse, RZ ;  /* 0x0000000062687210 */ /* 0x0c0fe40007ffe0ff */
[----:B------:R-:W-:Y:S04]  /*9800*/  IADD3 R3, PT, PT, R99, R0, RZ ;  /* 0x0000000063037210 */ /* 0x000fe80007ffe0ff */
[----:B------:R-:W-:Y:S01]  /*9810*/  IADD3 R0, PT, PT, R98, R3, RZ ;  /* 0x0000000362007210 */ /* 0x000fe20007ffe0ff */
[C---:B-1----:R-:W-:Y:S01]  /*9820*/  FMUL R4, R36.reuse, R4 ;  /* 0x0000000424047220 */ /* 0x042fe20000400000 */
        /* <DEDUP_REMOVED lines=102> */
[----:B--2---:R-:W-:Y:S05]  /*9e90*/  @P0 BRA `(.L_x_115) ;  /* 0x0000000000600947 */ /* 0x004fea0003800000 */
        /* <DEDUP_REMOVED lines=23> */
[----:B--2---:R0:W-:Y:S02]  /*a010*/  UTMACMDFLUSH ;  /* 0x00000000000079b7 */ /* 0x0041e40000000000 */
.L_x_115:
[----:B------:R-:W-:Y:S05]  /*a020*/  BSYNC.RECONVERGENT B0 ;  /* 0x0000000000007941 */ /* 0x000fea0003800200 */
.L_x_114:
[----:B------:R-:W-:Y:S01]  /*a030*/  UISETP.NE.AND UP1, UPT, UR50, URZ, UPT ;  /* 0x000000ff3200728c */ /* 0x000fe2000bf25270 */
[----:B------:R-:W-:Y:S01]  /*a040*/  ISETP.NE.AND P1, PT, R97, RZ, PT ;  /* 0x000000ff6100720c */ /* 0x000fe20003f25270 */
[----:B------:R-:W-:Y:S01]  /*a050*/  UIADD3 UR4, UPT, UPT, UR46, 0x1, URZ ;  /* 0x000000012e047890 */ /* 0x000fe2000fffe0ff */
[----:B-1----:R-:W-:Y:S01]  /*a060*/  IMAD.U32 R0, RZ, RZ, UR48 ;  /* 0x00000030ff007e24 */ /* 0x002fe2000f8e00ff */
[----:B------:R-:W-:Y:S02]  /*a070*/  BSSY.RECONVERGENT B0, `(.L_x_116) ;  /* 0x0000008000007945 */ /* 0x000fe40003800200 */
[----:B------:R-:W-:Y:S02]  /*a080*/  UISETP.NE.AND UP0, UPT, UR4, 0x3, UPT ;  /* 0x000000030400788c */ /* 0x000fe4000bf05270 */
[----:B------:R-:W-:Y:S02]  /*a090*/  UISETP.EQ.XOR UP1, UPT, UR4, 0x3, UP1 ;  /* 0x000000030400788c */ /* 0x000fe40008f22a70 */
[----:B------:R-:W-:Y:S02]  /*a0a0*/  USEL UR46, UR4, URZ, UP0 ;  /* 0x000000ff042e7287 */ /* 0x000fe40008000000 */
[----:B------:R-:W-:Y:S02]  /*a0b0*/  UP2UR UR50, UPR, URZ, 0x2 ;  /* 0x00000002ff327883 */ /* 0x000fe40008000000 */
[----:B------:R-:W-:Y:S01]  /*a0c0*/  @P1 LEA R0, R0, UR47, 0x3 ;  /* 0x0000002f00001c11 */ /* 0x000fe2000f8e18ff */
[----:B------:R-:W-:Y:S05]  /*a0d0*/  @P0 BRA `(.L_x_117) ;  /* 0x0000000000040947 */ /* 0x000fea0003800000 */
[----:B------:R-:W-:Y:S04]  /*a0e0*/  DEPBAR.LE SB0, 0x1 ;  /* 0x000080400000791a */ /* 0x000fe80000000000 */
.L_x_117:
[----:B------:R-:W-:Y:S05]  /*a0f0*/  BSYNC.RECONVERGENT B0 ;  /* 0x0000000000007941 */ /* 0x000fea0003800200 */
.L_x_116:
        /* <DEDUP_REMOVED lines=27> */
.L_x_121:
[----:B------:R-:W-:Y:S05]  /*a2b0*/  BSYNC B0 ;  /* 0x0000000000007941 */ /* 0x000fea0003800000 */
.L_x_120:
        /* <DEDUP_REMOVED lines=41> */
.L_x_119:
[----:B------:R-:W-:Y:S05]  /*a550*/  BSYNC B1 ;  /* 0x0000000000017941 */ /* 0x000fea0003800000 */
.L_x_118:
        /* <DEDUP_REMOVED lines=21> */
.L_x_123:
        /* <DEDUP_REMOVED lines=140> */
.L_x_125:
[----:B------:R-:W-:Y:S05]  /*af70*/  BSYNC.RECONVERGENT B0 ;  /* 0x0000000000007941 */ /* 0x000fea0003800200 */
.L_x_124:
        /* <DEDUP_REMOVED lines=12> */
.L_x_127:
[----:B------:R-:W-:Y:S05]  /*b040*/  BSYNC.RECONVERGENT B0 ;  /* 0x0000000000007941 */ /* 0x000fea0003800200 */
.L_x_126:
        /* <DEDUP_REMOVED lines=27> */
.L_x_131:
[----:B------:R-:W-:Y:S05]  /*b200*/  BSYNC B0 ;  /* 0x0000000000007941 */ /* 0x000fea0003800000 */
.L_x_130:
        /* <DEDUP_REMOVED lines=41> */
.L_x_129:
[----:B------:R-:W-:Y:S05]  /*b4a0*/  BSYNC B1 ;  /* 0x0000000000017941 */ /* 0x000fea0003800000 */
.L_x_128:
        /* <DEDUP_REMOVED lines=21> */
.L_x_133:
        /* <DEDUP_REMOVED lines=140> */
.L_x_135:
[----:B------:R-:W-:Y:S05]  /*bec0*/  BSYNC.RECONVERGENT B0 ;  /* 0x0000000000007941 */ /* 0x000fea0003800200 */
.L_x_134:
        /* <DEDUP_REMOVED lines=12> */
.L_x_137:
[----:B------:R-:W-:Y:S05]  /*bf90*/  BSYNC.RECONVERGENT B0 ;  /* 0x0000000000007941 */ /* 0x000fea0003800200 */
.L_x_136:
        /* <DEDUP_REMOVED lines=27> */
.L_x_141:
[----:B------:R-:W-:Y:S05]  /*c150*/  BSYNC B0 ;  /* 0x0000000000007941 */ /* 0x000fea0003800000 */
.L_x_140:
        /* <DEDUP_REMOVED lines=41> */
.L_x_139:
[----:B------:R-:W-:Y:S05]  /*c3f0*/  BSYNC B1 ;  /* 0x0000000000017941 */ /* 0x000fea0003800000 */
.L_x_138:
        /* <DEDUP_REMOVED lines=21> */
.L_x_143:
        /* <DEDUP_REMOVED lines=140> */
.L_x_145:
[----:B------:R-:W-:Y:S05]  /*ce10*/  BSYNC.RECONVERGENT B0 ;  /* 0x0000000000007941 */ /* 0x000fea0003800200 */
.L_x_144:
        /* <DEDUP_REMOVED lines=12> */
.L_x_147:
[----:B------:R-:W-:Y:S05]  /*cee0*/  BSYNC.RECONVERGENT B0 ;  /* 0x0000000000007941 */ /* 0x000fea0003800200 */
.L_x_146:
        /* <DEDUP_REMOVED lines=27> */
.L_x_151:
[----:B------:R-:W-:Y:S05]  /*d0a0*/  BSYNC B0 ;  /* 0x0000000000007941 */ /* 0x000fea0003800000 */
.L_x_150:
        /* <DEDUP_REMOVED lines=41> */
.L_x_149:
[----:B------:R-:W-:Y:S05]  /*d340*/  BSYNC B1 ;  /* 0x0000000000017941 */ /* 0x000fea0003800000 */
.L_x_148:
        /* <DEDUP_REMOVED lines=21> */
.L_x_153:
        /* <DEDUP_REMOVED lines=140> */
.L_x_155:
[----:B------:R-:W-:Y:S05]  /*dd60*/  BSYNC.RECONVERGENT B0 ;  /* 0x0000000000007941 */ /* 0x000fea0003800200 */
.L_x_154:
        /* <DEDUP_REMOVED lines=12> */
.L_x_157:
[----:B------:R-:W-:Y:S05]  /*de30*/  BSYNC.RECONVERGENT B0 ;  /* 0x0000000000007941 */ /* 0x000fea0003800200 */
.L_x_156:
[----:B------:R-:W-:Y:S01]  /*de40*/  BAR.SYNC.DEFER_BLOCKING 0x1, 0x80 ;  /* 0x0042000000007b1d */ /* 0x000fe20000010000 */
[----:B------:R-:W-:Y:S01]  /*de50*/  @P1 VIADD R4, R0, 0x38 ;  /* 0x0000003800041836 */ /* 0x000fe20000000000 */
[----:B------:R-:W-:Y:S01]  /*de60*/  @P1 SHF.L.U32 R0, R102, 0x1f, RZ ;  /* 0x0000001f66001819 */ /* 0x000fe200000006ff */
[----:B------:R-:W-:Y:S03]  /*de70*/  UISETP.NE.AND UP0, UPT, UR37, URZ, UPT ;  /* 0x000000ff2500728c */ /* 0x000fe6000bf05270 */
[----:B------:R-:W-:Y:S01]  /*de80*/  @P1 PRMT R39, R39, 0x654, R4 ;  /* 0x0000065427271816 */ /* 0x000fe20000000004 */
[----:B------:R-:W-:Y:S03]  /*de90*/  USEL UR40, URZ, 0xe0, !UP0 ;  /* 0x000000e0ff287887 */ /* 0x000fe6000c000000 */
[----:B------:R1:W-:Y:S01]  /*dea0*/  @P1 SYNCS.ARRIVE.TRANS64.RED.A1T0 RZ, [R39+URZ], RZ ;  /* 0x000000ff27ff19a7 */ /* 0x0003e200081004ff */
[----:B------:R-:W-:Y:S01]  /*deb0*/  UMOV UR4, 0x400 ;  /* 0x0000040000047882 */ /* 0x000fe20000000000 */
[----:B------:R-:W-:Y:S01]  /*dec0*/  BSSY B1, `(.L_x_158) ;  /* 0x0000037000017945 */ /* 0x000fe20003800000 */
[----:B------:R-:W-:Y:S02]  /*ded0*/  ULEA UR47, UR51, UR4, 0x18 ;  /* 0x00000004332f7291 */ /* 0x000fe4000f8ec0ff */
[----:B------:R-:W-:Y:S04]  /*dee0*/  UIADD3 UR4, UPT, UPT, UR48, 0x1, URZ ;  /* 0x0000000130047890 */ /* 0x000fe8000fffe0ff */
[----:B------:R-:W-:Y:S01]  /*def0*/  LEA R3, R100, UR47, 0x3 ;  /* 0x0000002f64037c11 */ /* 0x000fe2000f8e18ff */
[----:B------:R-:W-:Y:S03]  /*df00*/  UISETP.NE.AND UP1, UPT, UR4, 0x3, UPT ;  /* 0x000000030400788c */ /* 0x000fe6000bf25270 */
[----:B------:R-:W2:Y:S01]  /*df10*/  @P1 SYNCS.PHASECHK.TRANS64.TRYWAIT P0, [R3+URZ+0x20], R0 ;  /* 0x00002000030015a7 */ /* 0x000ea200080011ff */
[----:B------:R-:W-:Y:S01]  /*df20*/  USEL UR53, UR4, URZ, UP1 ;  /* 0x000000ff04357287 */ /* 0x000fe20008800000 */
[----:B--2---:R-:W-:Y:S01]  /*df30*/  @P1 SEL R101, RZ, 0x1, !P0 ;  /* 0x00000001ff651807 */ /* 0x004fe20004000000 */
[----:B-1----:R-:W-:Y:S10]  /*df40*/  @!P1 BRA `(.L_x_159) ;  /* 0x0000000000b89947 */ /* 0x002ff40003800000 */
        /* <DEDUP_REMOVED lines=9> */
.L_x_161:
[----:B------:R-:W-:Y:S05]  /*dfe0*/  BSYNC B0 ;  /* 0x0000000000007941 */ /* 0x000fea0003800000 */
.L_x_160:
[----:B------:R-:W-:Y:S11]  /*dff0*/  ISETP.NE.AND P0, PT, R103, RZ, PT ;  /* 0x000000ff6700720c */ /* 0x000ff60003f05270 */
[----:B------:R-:W-:Y:S02]  /*e000*/  @!UPT UIADD3 URZ, UPT, UPT, URZ, URZ, URZ ;  /* 0x000000fffffff290 */ /* 0x000fe4000fffe0ff */
[----:B------:R2:W2:Y:S01]  /*e010*/  @P0 LDS R42, [R0] ;  /* 0x00000000002a0984 */ /* 0x0004a20000000800 */
[----:B-1----:R-:W-:Y:S03]  /*e020*/  @P0 IMAD.IADD R3, R99, 0x1, R100 ;  /* 0x0000000163030824 */ /* 0x002fe600078e0264 */
[----:B------:R1:W1:Y:S02]  /*e030*/  @P0 LDS R46, [R0+0x200] ;  /* 0x00020000002e0984 */ /* 0x0002640000000800 */
[----:B------:R-:W-:Y:S02]  /*e040*/  @P0 IADD3 R4, PT, PT, R98, R3, RZ ;  /* 0x0000000362040210 */ /* 0x000fe40007ffe0ff */
        /* <DEDUP_REMOVED lines=29> */
[----:B--2---:R1:W1:Y:S02]  /*e220*/  @P0 LDS R72, [R4+0xe00] ;  /* 0x000e000004480984 */ /* 0x0042640000000800 */
.L_x_159:
[----:B------:R-:W-:Y:S05]  /*e230*/  BSYNC B1 ;  /* 0x0000000000017941 */ /* 0x000fea0003800000 */
.L_x_158:
        /* <DEDUP_REMOVED lines=21> */
.L_x_163:
[----:B------:R-:W-:Y:S01]  /*e390*/  ISETP.NE.AND P0, PT, R93, RZ, PT ;  /* 0x000000ff5d00720c */ /* 0x000fe20003f05270 */
[----:B------:R-:W-:Y:S05]  /*e3a0*/  WARPSYNC.ALL ;  /* 0x0000000000007948 */ /* 0x000fea0003800000 */
[----:B------:R-:W-:Y:S01]  /*e3b0*/  R2UR UR4, R37 ;  /* 0x00000000250472ca */ /* 0x000fe200000e0000 */
[----:B------:R-:W-:Y:S11]  /*e3c0*/  BSSY.RECONVERGENT B0, `(.L_x_164) ;  /* 0x0000088000007945 */ /* 0x000ff60003800200 */
[----:B------:R-:W-:Y:S01]  /*e3d0*/  @!UPT UIADD3 URZ, UPT, UPT, URZ, URZ, URZ ;  /* 0x000000fffffff290 */ /* 0x000fe2000fffe0ff */
[----:B------:R-:W1:Y:S01]  /*e3e0*/  LDTM.x32 R4, tmem[UR4] ;  /* 0x00000004000479ee */ /* 0x000e6200082c0000 */
[----:B------:R-:W-:Y:S06]  /*e3f0*/  USHF.L.U32 UR4, UR46, 0xe, URZ ;  /* 0x0000000e2e047899 */ /* 0x000fec00080006ff */
[----:B------:R-:W-:Y:S04]  /*e400*/  IADD3 R0, PT, PT, R91, UR4, RZ ;  /* 0x000000045b007c10 */ /* 0x000fe8000fffe0ff */
[-C--:B------:R-:W-:Y:S02]  /*e410*/  IADD3 R99, PT, PT, R99, R0.reuse, RZ ;  /* 0x0000000063637210 */ /* 0x080fe40007ffe0ff */
[C---:B------:R-:W-:Y:S02]  /*e420*/  IADD3 R0, PT, PT, R98.reuse, R0, RZ ;  /* 0x0000000062007210 */ /* 0x040fe40007ffe0ff */
        /* <DEDUP_REMOVED lines=102> */
[----:B--2---:R-:W2:Y:S02]  /*ea90*/  FENCE.VIEW.ASYNC.S ;  /* 0x00000000000073c6 */ /* 0x004ea40000000000 */
[----:B--2---:R-:W-:Y:S06]  /*eaa0*/  BAR.SYNC.DEFER_BLOCKING 0x1, 0x80 ;  /* 0x0042000000007b1d */ /* 0x004fec0000010000 */
[----:B------:R-:W-:Y:S05]  /*eab0*/  @P0 BRA `(.L_x_165) ;  /* 0x0000000000600947 */ /* 0x000fea0003800000 */
        /* <DEDUP_REMOVED lines=24> */
.L_x_165:
[----:B------:R-:W-:Y:S05]  /*ec40*/  BSYNC.RECONVERGENT B0 ;  /* 0x0000000000007941 */ /* 0x000fea0003800200 */
.L_x_164:
[----:B------:R-:W-:Y:S01]  /*ec50*/  UISETP.NE.AND UP0, UPT, UR50, URZ, UPT ;  /* 0x000000ff3200728c */ /* 0x000fe2000bf05270 */
[----:B------:R-:W-:Y:S01]  /*ec60*/  BSSY.RECONVERGENT B0, `(.L_x_166) ;  /* 0x0000009000007945 */ /* 0x000fe20003800200 */
[----:B------:R-:W-:Y:S04]  /*ec70*/  UIADD3 UR4, UPT, UPT, UR46, 0x1, URZ ;  /* 0x000000012e047890 */ /* 0x000fe8000fffe0ff */
[----:B------:R-:W-:Y:S02]  /*ec80*/  UISETP.EQ.XOR UP1, UPT, UR4, 0x3, UP0 ;  /* 0x000000030400788c */ /* 0x000fe40008722a70 */
[----:B------:R-:W-:Y:S02]  /*ec90*/  UISETP.NE.AND UP0, UPT, UR4, 0x3, UPT ;  /* 0x000000030400788c */ /* 0x000fe4000bf05270 */
[----:B------:R-:W-:Y:S02]  /*eca0*/  USEL UR5, URZ, 0x1, !UP1 ;  /* 0x00000001ff057887 */ /* 0x000fe4000c800000 */
[----:B------:R-:W-:Y:S02]  /*ecb0*/  USEL UR52, UR4, URZ, UP0 ;  /* 0x000000ff04347287 */ /* 0x000fe40008000000 */
[----:B------:R-:W-:Y:S01]  /*ecc0*/  ULOP3.LUT UR56, UR56, UR5, URZ, 0x3c, !UPT ;  /* 0x0000000538387292 */ /* 0x000fe2000f8e3cff */
[----:B------:R-:W-:Y:S11]  /*ecd0*/  @P0 BRA `(.L_x_167) ;  /* 0x0000000000040947 */ /* 0x000ff60003800000 */
[----:B------:R-:W-:Y:S04]  /*ece0*/  DEPBAR.LE SB0, 0x1 ;  /* 0x000080400000791a */ /* 0x000fe80000000000 */
.L_x_167:
[----:B------:R-:W-:Y:S05]  /*ecf0*/  BSYNC.RECONVERGENT B0 ;  /* 0x0000000000007941 */ /* 0x000fea0003800200 */
.L_x_166:
[----:B------:R-:W-:Y:S01]  /*ed00*/  BAR.SYNC.DEFER_BLOCKING 0x1, 0x80 ;  /* 0x0042000000007b1d */ /* 0x000fe20000010000 */
[----:B------:R-:W-:Y:S09]  /*ed10*/  UISETP.NE.AND UP0, UPT, UR55, -0x8, UPT ;  /* 0xfffffff83700788c */ /* 0x000ff2000bf05270 */
[----:B------:R-:W-:Y:S05]  /*ed20*/  BRA.U !UP0, `(.L_x_168) ;  /* 0x0000000108287547 */ /* 0x000fea000b800000 */
[----:B-1----:R-:W1:Y:S01]  /*ed30*/  S2R R0, SR_CgaCtaId ;  /* 0x0000000000007919 */ /* 0x002e620000008800 */
[----:B------:R-:W-:Y:S01]  /*ed40*/  ISETP.NE.AND P0, PT, R97, RZ, PT ;  /* 0x000000ff6100720c */ /* 0x000fe20003f05270 */
[----:B------:R-:W-:Y:S01]  /*ed50*/  IMAD.U32 R3, RZ, RZ, UR53 ;  /* 0x00000035ff037e24 */ /* 0x000fe2000f8e00ff */
[----:B------:R-:W-:Y:S04]  /*ed60*/  UIADD3 UR4, UPT, UPT, UR53, 0x1, URZ ;  /* 0x0000000135047890 */ /* 0x000fe8000fffe0ff */
[----:B------:R-:W-:Y:S04]  /*ed70*/  UISETP.NE.AND UP0, UPT, UR4, 0x3, UPT ;  /* 0x000000030400788c */ /* 0x000fe8000bf05270 */
[----:B------:R-:W-:Y:S03]  /*ed80*/  USEL UR53, UR4, URZ, UP0 ;  /* 0x000000ff04357287 */ /* 0x000fe60008000000 */
[----:B------:R-:W-:Y:S05]  /*ed90*/  @P0 LEA R3, R3, UR47, 0x3 ;  /* 0x0000002f03030c11 */ /* 0x000fea000f8e18ff */
[----:B------:R-:W-:Y:S05]  /*eda0*/  @P0 VIADD R3, R3, 0x38 ;  /* 0x0000003803030836 */ /* 0x000fea0000000000 */
[----:B-1----:R-:W-:Y:S04]  /*edb0*/  @P0 PRMT R0, R0, 0x654, R3 ;  /* 0x0000065400000816 */ /* 0x002fe80000000003 */
[----:B------:R2:W-:Y:S03]  /*edc0*/  @P0 SYNCS.ARRIVE.TRANS64.RED.A1T0 RZ, [R0+URZ], RZ ;  /* 0x000000ff00ff09a7 */ /* 0x0005e600081004ff */
.L_x_168:
[----:B------:R-:W-:Y:S01]  /*edd0*/  R2UR UR4, R96 ;  /* 0x00000000600472ca */ /* 0x000fe200000e0000 */
[----:B------:R-:W-:Y:S01]  /*ede0*/  UIADD3 UR55, UPT, UPT, UR55, 0x8, URZ ;  /* 0x0000000837377890 */ /* 0x000fe2000fffe0ff */
[----:B------:R-:W-:Y:S01]  /*edf0*/  R2UR UR5, R73 ;  /* 0x00000000490572ca */ /* 0x000fe200000e0000 */
[----:B------:R-:W-:Y:S01]  /*ee00*/  ULOP3.LUT UR37, UR37, 0x1, URZ, 0x3c, !UPT ;  /* 0x0000000125257892 */ /* 0x000fe2000f8e3cff */
[----:B------:R-:W-:Y:S02]  /*ee10*/  R2UR UR36, R94 ;  /* 0x000000005e2472ca */ /* 0x000fe400000e0000 */
[C---:B------:R-:W-:Y:S04]  /*ee20*/  ISETP.NE.AND P0, PT, R88.reuse, 0x2, PT ;  /* 0x000000025800780c */ /* 0x040fe80003f05270 */
[----:B-12---:R-:W-:Y:S02]  /*ee30*/  SEL R0, RZ, 0x1, P0 ;  /* 0x00000001ff007807 */ /* 0x006fe40000000000 */
[----:B------:R-:W-:Y:S01]  /*ee40*/  SEL R88, R88, RZ, P0 ;  /* 0x000000ff58587207 */ /* 0x000fe20000000000 */
[----:B------:R-:W-:Y:S01]  /*ee50*/  UISETP.NE.AND UP0, UPT, UR4, URZ, UPT ;  /* 0x000000ff0400728c */ /* 0x000fe2000bf05270 */
[----:B------:R-:W-:Y:S01]  /*ee60*/  R2UR UR4, R78 ;  /* 0x000000004e0472ca */ /* 0x000fe200000e0000 */
[----:B------:R-:W-:Y:S01]  /*ee70*/  UIADD3 UR27, UPT, UPT, UR38, UR5, URZ ;  /* 0x00000005261b7290 */ /* 0x000fe2000fffe0ff */
[----:B------:R-:W-:Y:S11]  /*ee80*/  LOP3.LUT R89, R89, R0, RZ, 0x3c, !PT ;  /* 0x0000000059597212 */ /* 0x000ff600078e3cff */
[----:B------:R-:W-:Y:S01]  /*ee90*/  UIADD3 UR11, UPT, UPT, UR39, UR4, URZ ;  /* 0x00000004270b7290 */ /* 0x000fe2000fffe0ff */
[----:B------:R-:W-:Y:S11]  /*eea0*/  BRA.U UP0, `(.L_x_169) ;  /* 0xffffff7500547547 */ /* 0x000ff6000b83ffff */
[----:B------:R-:W-:Y:S01]  /*eeb0*/  R2UR UR4, R86 ;  /* 0x00000000560472ca */ /* 0x000fe200000e0000 */
[----:B------:R-:W-:-:S12]  /*eec0*/  SYNCS.ARRIVE.TRANS64.A1T0 RZ, [UR47+0xb0], RZ ;  /* 0x0000b0ffffff79a7 */ /* 0x000fd8000810002f */
[----:B------:R-:W-:-:S09]  /*eed0*/  UISETP.NE.AND UP0, UPT, UR4, URZ, UPT ;  /* 0x000000ff0400728c */ /* 0x000fd2000bf05270 */
[----:B------:R-:W-:Y:S05]  /*eee0*/  BRA.U !UP0, `(.L_x_170) ;  /* 0x0000000108487547 */ /* 0x000fea000b800000 */
[----:B------:R-:W1:Y:S02]  /*eef0*/  LDCU.64 UR4, c[0x0][0xa90] ;  /* 0x00015200ff0477ac */ /* 0x000e640008000a00 */
[----:B-1----:R-:W-:-:S04]  /*ef00*/  UISETP.NE.U32.AND UP0, UPT, UR4, URZ, UPT ;  /* 0x000000ff0400728c */ /* 0x002fc8000bf05070 */
[----:B------:R-:W-:-:S09]  /*ef10*/  UISETP.NE.AND.EX UP0, UPT, UR5, URZ, UPT, UP0 ;  /* 0x000000ff0500728c */ /* 0x000fd2000bf05300 */
[----:B------:R-:W-:Y:S05]  /*ef20*/  BRA.U UP0, `(.L_x_171) ;  /* 0x00000001000c7547 */ /* 0x000fea000b800000 */
[----:B------:R-:W-:-:S13]  /*ef30*/  FSETP.NEU.AND P0, PT, R41, RZ, PT ;  /* 0x000000ff2900720b */ /* 0x000fda0003f0d000 */
[----:B------:R-:W-:Y:S05]  /*ef40*/  @!P0 EXIT ;  /* 0x000000000000894d */ /* 0x000fea0003800000 */
[----:B------:R-:W-:Y:S05]  /*ef50*/  BRA `(.L_x_170) ;  /* 0x00000000002c7947 */ /* 0x000fea0003800000 */
.L_x_171:
[----:B------:R-:W-:Y:S01]  /*ef60*/  ISETP.NE.AND P0, PT, R87, RZ, PT ;  /* 0x000000ff5700720c */ /* 0x000fe20003f05270 */
[----:B------:R-:W-:-:S12]  /*ef70*/  BSSY.RECONVERGENT B0, `(.L_x_170) ;  /* 0x0000009000007945 */ /* 0x000fd80003800200 */
[----:B------:R-:W-:Y:S05]  /*ef80*/  @P0 BRA `(.L_x_172) ;  /* 0x0000000000140947 */ /* 0x000fea0003800000 */
[----:B------:R-:W1:Y:S02]  /*ef90*/  LDCU.64 UR4, c[0x0][0xa88] ;  /* 0x00015100ff0477ac */ /* 0x000e640008000a00 */
[----:B-1----:R-:W-:-:S04]  /*efa0*/  ISETP.NE.U32.AND P0, PT, RZ, UR4, PT ;  /* 0x00000004ff007c0c */ /* 0x002fc8000bf05070 */
[----:B------:R-:W-:-:S13]  /*efb0*/  ISETP.NE.AND.EX P0, PT, RZ, UR5, PT, P0 ;  /* 0x00000005ff007c0c */ /* 0x000fda000bf05300 */
[----:B------:R-:W-:Y:S05]  /*efc0*/  @!P0 EXIT ;  /* 0x000000000000894d */ /* 0x000fea0003800000 */
[----:B------:R-:W-:Y:S05]  /*efd0*/  BRA `(.L_x_173) ;  /* 0x0000000000087947 */ /* 0x000fea0003800000 */
.L_x_172:
[----:B------:R-:W-:-:S13]  /*efe0*/  FSETP.NEU.AND P0, PT, R41, RZ, PT ;  /* 0x000000ff2900720b */ /* 0x000fda0003f0d000 */
[----:B------:R-:W-:Y:S05]  /*eff0*/  @!P0 EXIT ;  /* 0x000000000000894d */ /* 0x000fea0003800000 */
.L_x_173:
[----:B------:R-:W-:Y:S05]  /*f000*/  BSYNC.RECONVERGENT B0 ;  /* 0x0000000000007941 */ /* 0x000fea0003800200 */
.L_x_170:
[----:B------:R-:W-:Y:S01]  /*f010*/  ULEA UR4, UR53, UR47, 0x3 ;  /* 0x0000002f35047291 */ /* 0x000fe2000f8e18ff */
[----:B------:R-:W-:-:S04]  /*f020*/  DEPBAR.LE SB0, 0x0 ;  /* 0x000080000000791a */ /* 0x000fc80000000000 */
[----:B------:R-:W-:-:S04]  /*f030*/  UIADD3 UR4, UPT, UPT, UR4, 0x38, URZ ;  /* 0x0000003804047890 */ /* 0x000fc8000fffe0ff */
[----:B------:R-:W-:-:S09]  /*f040*/  UPRMT UR4, UR51, 0x654, UR4 ;  /* 0x0000065433047896 */ /* 0x000fd20008000004 */
[----:B------:R-:W-:Y:S01]  /*f050*/  SYNCS.ARRIVE.TRANS64.RED.A1T0 RZ, [UR4], RZ ;  /* 0x000000ffffff79a7 */ /* 0x000fe20008100404 */
[----:B------:R-:W-:Y:S05]  /*f060*/  EXIT ;  /* 0x000000000000794d */ /* 0x000fea0003800000 */
.L_x_24:
[----:B------:R1:W1:Y:S02]  /*f070*/  SYNCS.PHASECHK.TRANS64.TRYWAIT P0, [R3+URZ+0xa0], R2 ;  /* 0x0000a002030075a7 */ /* 0x00026400080011ff */
[----:B-1----:R-:W-:Y:S05]  /*f080*/  @!P0 NANOSLEEP.SYNCS 0x989680 ;  /* 0x009896800000895d */ /* 0x002fea0003900000 */
[----:B------:R-:W1:Y:S02]  /*f090*/  @!P0 SYNCS.PHASECHK.TRANS64 P0, [R3+URZ+0xa0], R2 ;  /* 0x0000a002030085a7 */ /* 0x000e6400080010ff */
[----:B-1----:R-:W-:Y:S05]  /*f0a0*/  @!P0 BRA `(.L_x_24) ;  /* 0xfffffffc00f08947 */ /* 0x002fea000383ffff */
[----:B------:R-:W-:Y:S05]  /*f0b0*/  BRA `(.L_x_174) ;  /* 0xffffff2400e47947 */ /* 0x000fea000383ffff */
.L_x_27:
[----:B------:R-:W-:-:S07]  /*f0c0*/  MOV R0, UR33 ;  /* 0x0000002100007c02 */ /* 0x000fce0008000f00 */
.L_x_175:
[----:B-1----:R1:W2:Y:S02]  /*f0d0*/  SYNCS.PHASECHK.TRANS64.TRYWAIT P0, [R0+URZ+0x10], R3 ;  /* 0x00001003000075a7 */ /* 0x0022a400080011ff */
[----:B--2---:R-:W-:Y:S05]  /*f0e0*/  @!P0 NANOSLEEP.SYNCS 0x989680 ;  /* 0x009896800000895d */ /* 0x004fea0003900000 */
[----:B------:R-:W2:Y:S02]  /*f0f0*/  @!P0 SYNCS.PHASECHK.TRANS64 P0, [R0+URZ+0x10], R3 ;  /* 0x00001003000085a7 */ /* 0x000ea400080010ff */
[----:B--2---:R-:W-:Y:S05]  /*f100*/  @!P0 BRA `(.L_x_175) ;  /* 0xfffffffc00f08947 */ /* 0x004fea000383ffff */
[----:B------:R-:W-:Y:S05]  /*f110*/  BRA `(.L_x_26) ;  /* 0xffffff28003c7947 */ /* 0x000fea000383ffff */
.L_x_29:
[----:B-1----:R1:W2:Y:S02]  /*f120*/  SYNCS.PHASECHK.TRANS64.TRYWAIT P0, [R3+URZ+0x60], R0 ;  /* 0x00006000030075a7 */ /* 0x0022a400080011ff */
[----:B--2---:R-:W-:Y:S05]  /*f130*/  @!P0 NANOSLEEP.SYNCS 0x989680 ;  /* 0x009896800000895d */ /* 0x004fea0003900000 */
[----:B------:R-:W2:Y:S02]  /*f140*/  @!P0 SYNCS.PHASECHK.TRANS64 P0, [R3+URZ+0x60], R0 ;  /* 0x00006000030085a7 */ /* 0x000ea400080010ff */
[----:B--2---:R-:W-:Y:S05]  /*f150*/  @!P0 BRA `(.L_x_29) ;  /* 0xfffffffc00f08947 */ /* 0x004fea000383ffff */
[----:B------:R-:W-:Y:S05]  /*f160*/  BRA `(.L_x_176) ;  /* 0xffffff2800dc7947 */ /* 0x000fea000383ffff */
.L_x_33:
[----:B-1----:R-:W-:-:S07]  /*f170*/  MOV R0, UR4 ;  /* 0x0000000400007c02 */ /* 0x002fce0008000f00 */
.L_x_177:
[----:B-1----:R1:W2:Y:S02]  /*f180*/  SYNCS.PHASECHK.TRANS64.TRYWAIT P0, [R0+URZ], R3 ;  /* 0x00000003000075a7 */ /* 0x0022a400080011ff */
[----:B--2---:R-:W-:Y:S05]  /*f190*/  @!P0 NANOSLEEP.SYNCS 0x989680 ;  /* 0x009896800000895d */ /* 0x004fea0003900000 */
[----:B------:R-:W2:Y:S02]  /*f1a0*/  @!P0 SYNCS.PHASECHK.TRANS64 P0, [R0+URZ], R3 ;  /* 0x00000003000085a7 */ /* 0x000ea400080010ff */
[----:B--2---:R-:W-:Y:S05]  /*f1b0*/  @!P0 BRA `(.L_x_177) ;  /* 0xfffffffc00f08947 */ /* 0x004fea000383ffff */
[----:B------:R-:W-:Y:S05]  /*f1c0*/  BRA `(.L_x_178) ;  /* 0xffffff3000787947 */ /* 0x000fea000383ffff */
.L_x_36:
[----:B-1----:R1:W2:Y:S02]  /*f1d0*/  SYNCS.PHASECHK.TRANS64.TRYWAIT P0, [R0+URZ+0x90], R5 ;  /* 0x00009005000075a7 */ /* 0x0022a400080011ff */
[----:B--2---:R-:W-:Y:S05]  /*f1e0*/  @!P0 NANOSLEEP.SYNCS 0x989680 ;  /* 0x009896800000895d */ /* 0x004fea0003900000 */
[----:B------:R-:W2:Y:S02]  /*f1f0*/  @!P0 SYNCS.PHASECHK.TRANS64 P0, [R0+URZ+0x90], R5 ;  /* 0x00009005000085a7 */ /* 0x000ea400080010ff */
[----:B--2---:R-:W-:Y:S05]  /*f200*/  @!P0 BRA `(.L_x_36) ;  /* 0xfffffffc00f08947 */ /* 0x004fea000383ffff */
[----:B------:R-:W-:Y:S05]  /*f210*/  BRA `(.L_x_179) ;  /* 0xffffff3000d47947 */ /* 0x000fea000383ffff */
.L_x_37:
[----:B------:R-:W-:-:S07]  /*f220*/  MOV R0, UR4 ;  /* 0x0000000400007c02 */ /* 0x000fce0008000f00 */
.L_x_180:
[----:B-1----:R1:W2:Y:S02]  /*f230*/  SYNCS.PHASECHK.TRANS64.TRYWAIT P0, [R0+URZ+0x70], R5 ;  /* 0x00007005000075a7 */ /* 0x0022a400080011ff */
[----:B--2---:R-:W-:Y:S05]  /*f240*/  @!P0 NANOSLEEP.SYNCS 0x989680 ;  /* 0x009896800000895d */ /* 0x004fea0003900000 */
[----:B------:R-:W2:Y:S02]  /*f250*/  @!P0 SYNCS.PHASECHK.TRANS64 P0, [R0+URZ+0x70], R5 ;  /* 0x00007005000085a7 */ /* 0x000ea400080010ff */
[----:B--2---:R-:W-:Y:S05]  /*f260*/  @!P0 BRA `(.L_x_180) ;  /* 0xfffffffc00f08947 */ /* 0x004fea000383ffff */
[----:B------:R-:W-:Y:S05]  /*f270*/  BRA `(.L_x_181) ;  /* 0xffffff3000e47947 */ /* 0x000fea000383ffff */
.L_x_38:
[----:B-1----:R1:W2:Y:S02]  /*f280*/  SYNCS.PHASECHK.TRANS64.TRYWAIT P1, [R0+URZ+0x60], R5 ;  /* 0x00006005000075a7 */ /* 0x0022a400080211ff */
[----:B--2---:R-:W-:Y:S05]  /*f290*/  @!P1 NANOSLEEP.SYNCS 0x989680 ;  /* 0x009896800000995d */ /* 0x004fea0003900000 */
[----:B------:R-:W2:Y:S02]  /*f2a0*/  @!P1 SYNCS.PHASECHK.TRANS64 P1, [R0+URZ+0x60], R5 ;  /* 0x00006005000095a7 */ /* 0x000ea400080210ff */
[----:B--2---:R-:W-:Y:S05]  /*f2b0*/  @!P1 BRA `(.L_x_38) ;  /* 0xfffffffc00f09947 */ /* 0x004fea000383ffff */
[----:B------:R-:W-:Y:S05]  /*f2c0*/  BRA `(.L_x_182) ;  /* 0xffffff3400147947 */ /* 0x000fea000383ffff */
.L_x_41:
[----:B------:R-:W-:-:S07]  /*f2d0*/  MOV R0, UR4 ;  /* 0x0000000400007c02 */ /* 0x000fce0008000f00 */
.L_x_183:
[----:B-1----:R1:W2:Y:S02]  /*f2e0*/  SYNCS.PHASECHK.TRANS64.TRYWAIT P0, [R0+URZ+0x70], R3 ;  /* 0x00007003000075a7 */ /* 0x0022a400080011ff */
[----:B--2---:R-:W-:Y:S05]  /*f2f0*/  @!P0 NANOSLEEP.SYNCS 0x989680 ;  /* 0x009896800000895d */ /* 0x004fea0003900000 */
[----:B------:R-:W2:Y:S02]  /*f300*/  @!P0 SYNCS.PHASECHK.TRANS64 P0, [R0+URZ+0x70], R3 ;  /* 0x00007003000085a7 */ /* 0x000ea400080010ff */
[----:B--2---:R-:W-:Y:S05]  /*f310*/  @!P0 BRA `(.L_x_183) ;  /* 0xfffffffc00f08947 */ /* 0x004fea000383ffff */
[----:B------:R-:W-:Y:S05]  /*f320*/  BRA `(.L_x_40) ;  /* 0xffffff3400687947 */ /* 0x000fea000383ffff */
.L_x_48:
[----:B-1----:R1:W2:Y:S02]  /*f330*/  SYNCS.PHASECHK.TRANS64.TRYWAIT P0, [R0+URZ+0x60], R5 ;  /* 0x00006005000075a7 */ /* 0x0022a400080011ff */
[----:B--2---:R-:W-:Y:S05]  /*f340*/  @!P0 NANOSLEEP.SYNCS 0x989680 ;  /* 0x009896800000895d */ /* 0x004fea0003900000 */
[----:B------:R-:W2:Y:S02]  /*f350*/  @!P0 SYNCS.PHASECHK.TRANS64 P0, [R0+URZ+0x60], R5 ;  /* 0x00006005000085a7 */ /* 0x000ea400080010ff */
[----:B--2---:R-:W-:Y:S05]  /*f360*/  @!P0 BRA `(.L_x_48) ;  /* 0xfffffffc00f08947 */ /* 0x004fea000383ffff */
[----:B------:R-:W-:Y:S05]  /*f370*/  BRA `(.L_x_184) ;  /* 0xffffff3c000c7947 */ /* 0x000fea000383ffff */
.L_x_51:
[----:B-1----:R-:W-:Y:S07]  /*f380*/  MOV R0, UR8 ;  /* 0x0000000800007c02 */ /* 0x002fee0008000f00 */
.L_x_185:
[----:B-1----:R1:W2:Y:S02]  /*f390*/  SYNCS.PHASECHK.TRANS64.TRYWAIT P0, [R0+URZ], R5 ;  /* 0x00000005000075a7 */ /* 0x0022a400080011ff */
[----:B--2---:R-:W-:Y:S05]  /*f3a0*/  @!P0 NANOSLEEP.SYNCS 0x989680 ;  /* 0x009896800000895d */ /* 0x004fea0003900000 */
[----:B------:R-:W2:Y:S02]  /*f3b0*/  @!P0 SYNCS.PHASECHK.TRANS64 P0, [R0+URZ], R5 ;  /* 0x00000005000085a7 */ /* 0x000ea400080010ff */
[----:B--2---:R-:W-:Y:S05]  /*f3c0*/  @!P0 BRA `(.L_x_185) ;  /* 0xfffffffc00f08947 */ /* 0x004fea000383ffff */
[----:B------:R-:W-:Y:S05]  /*f3d0*/  BRA `(.L_x_50) ;  /* 0xffffff3c00707947 */ /* 0x000fea000383ffff */
.L_x_53:
[----:B-1----:R-:W-:Y:S07]  /*f3e0*/  MOV R0, UR13 ;  /* 0x0000000d00007c02 */ /* 0x002fee0008000f00 */
.L_x_186:
[----:B-1----:R1:W3:Y:S02]  /*f3f0*/  SYNCS.PHASECHK.TRANS64.TRYWAIT P0, [R0+URZ+0x88], R5 ;  /* 0x00008805000075a7 */ /* 0x0022e400080011ff */
[----:B---3--:R-:W-:Y:S05]  /*f400*/  @!P0 NANOSLEEP.SYNCS 0x989680 ;  /* 0x009896800000895d */ /* 0x008fea0003900000 */
[----:B------:R-:W3:Y:S02]  /*f410*/  @!P0 SYNCS.PHASECHK.TRANS64 P0, [R0+URZ+0x88], R5 ;  /* 0x00008805000085a7 */ /* 0x000ee400080010ff */
[----:B---3--:R-:W-:Y:S05]  /*f420*/  @!P0 BRA `(.L_x_186) ;  /* 0xfffffffc00f08947 */ /* 0x008fea000383ffff */
[----:B------:R-:W-:Y:S05]  /*f430*/  BRA `(.L_x_52) ;  /* 0xffffff3c00a47947 */ /* 0x000fea000383ffff */
.L_x_56:
[----:B------:R-:W-:-:S07]  /*f440*/  MOV R0, UR13 ;  /* 0x0000000d00007c02 */ /* 0x000fce0008000f00 */
.L_x_187:
[----:B---3--:R3:W4:Y:S02]  /*f450*/  SYNCS.PHASECHK.TRANS64.TRYWAIT P0, [R0+URZ+0xb0], R3 ;  /* 0x0000b003000075a7 */ /* 0x00872400080011ff */
[----:B----4-:R-:W-:Y:S05]  /*f460*/  @!P0 NANOSLEEP.SYNCS 0x989680 ;  /* 0x009896800000895d */ /* 0x010fea0003900000 */
[----:B------:R-:W4:Y:S02]  /*f470*/  @!P0 SYNCS.PHASECHK.TRANS64 P0, [R0+URZ+0xb0], R3 ;  /* 0x0000b003000085a7 */ /* 0x000f2400080010ff */
[----:B----4-:R-:W-:Y:S05]  /*f480*/  @!P0 BRA `(.L_x_187) ;  /* 0xfffffffc00f08947 */ /* 0x010fea000383ffff */
[----:B------:R-:W-:Y:S05]  /*f490*/  BRA `(.L_x_188) ;  /* 0xffffff4000407947 */ /* 0x000fea000383ffff */
.L_x_61:
[----:B-1----:R1:W2:Y:S02]  /*f4a0*/  SYNCS.PHASECHK.TRANS64.TRYWAIT P0, [R8+URZ+0x60], R5 ;  /* 0x00006005080075a7 */ /* 0x0022a400080011ff */
[----:B--2---:R-:W-:Y:S05]  /*f4b0*/  @!P0 NANOSLEEP.SYNCS 0x989680 ;  /* 0x009896800000895d */ /* 0x004fea0003900000 */
[----:B------:R-:W2:Y:S02]  /*f4c0*/  @!P0 SYNCS.PHASECHK.TRANS64 P0, [R8+URZ+0x60], R5 ;  /* 0x00006005080085a7 */ /* 0x000ea400080010ff */
[----:B--2---:R-:W-:Y:S05]  /*f4d0*/  @!P0 BRA `(.L_x_61) ;  /* 0xfffffffc00f08947 */ /* 0x004fea000383ffff */
[----:B------:R-:W-:Y:S05]  /*f4e0*/  BRA `(.L_x_189) ;  /* 0xffffff4400747947 */ /* 0x000fea000383ffff */
.L_x_64:
[----:B------:R-:W-:Y:S07]  /*f4f0*/  MOV R0, UR32 ;  /* 0x0000002000007c02 */ /* 0x000fee0008000f00 */
.L_x_190:
[----:B-1----:R1:W2:Y:S02]  /*f500*/  SYNCS.PHASECHK.TRANS64.TRYWAIT P0, [R0+URZ+0x58], R5 ;  /* 0x00005805000075a7 */ /* 0x0022a400080011ff */
[----:B--2---:R-:W-:Y:S05]  /*f510*/  @!P0 NANOSLEEP.SYNCS 0x989680 ;  /* 0x009896800000895d */ /* 0x004fea0003900000 */
[----:B------:R-:W2:Y:S02]  /*f520*/  @!P0 SYNCS.PHASECHK.TRANS64 P0, [R0+URZ+0x58], R5 ;  /* 0x00005805000085a7 */ /* 0x000ea400080010ff */
[----:B--2---:R-:W-:Y:S05]  /*f530*/  @!P0 BRA `(.L_x_190) ;  /* 0xfffffffc00f08947 */ /* 0x004fea000383ffff */
[----:B------:R-:W-:Y:S05]  /*f540*/  BRA `(.L_x_63) ;  /* 0xffffff4800ec7947 */ /* 0x000fea000383ffff */
.L_x_67:
[----:B------:R-:W-:Y:S07]  /*f550*/  MOV R0, UR16 ;  /* 0x0000001000007c02 */ /* 0x000fee0008000f00 */
.L_x_191:
[----:B-1----:R1:W2:Y:S02]  /*f560*/  SYNCS.PHASECHK.TRANS64.TRYWAIT P0, [R0+URZ+0x38], R5 ;  /* 0x00003805000075a7 */ /* 0x0022a400080011ff */
[----:B--2---:R-:W-:Y:S05]  /*f570*/  @!P0 NANOSLEEP.SYNCS 0x989680 ;  /* 0x009896800000895d */ /* 0x004fea0003900000 */
[----:B------:R-:W2:Y:S02]  /*f580*/  @!P0 SYNCS.PHASECHK.TRANS64 P0, [R0+URZ+0x38], R5 ;  /* 0x00003805000085a7 */ /* 0x000ea400080010ff */
[----:B--2---:R-:W-:Y:S05]  /*f590*/  @!P0 BRA `(.L_x_191) ;  /* 0xfffffffc00f08947 */ /* 0x004fea000383ffff */
[----:B------:R-:W-:Y:S05]  /*f5a0*/  BRA `(.L_x_192) ;  /* 0xffffff4c00547947 */ /* 0x000fea000383ffff */
.L_x_68:
[----:B------:R-:W-:Y:S07]  /*f5b0*/  MOV R0, UR17 ;  /* 0x0000001100007c02 */ /* 0x000fee0008000f00 */
.L_x_193:
[----:B-1----:R1:W2:Y:S02]  /*f5c0*/  SYNCS.PHASECHK.TRANS64.TRYWAIT P0, [R0+URZ+0x38], R5 ;  /* 0x00003805000075a7 */ /* 0x0022a400080011ff */
[----:B--2---:R-:W-:Y:S05]  /*f5d0*/  @!P0 NANOSLEEP.SYNCS 0x989680 ;  /* 0x009896800000895d */ /* 0x004fea0003900000 */
[----:B------:R-:W2:Y:S02]  /*f5e0*/  @!P0 SYNCS.PHASECHK.TRANS64 P0, [R0+URZ+0x38], R5 ;  /* 0x00003805000085a7 */ /* 0x000ea400080010ff */
[----:B--2---:R-:W-:Y:S05]  /*f5f0*/  @!P0 BRA `(.L_x_193) ;  /* 0xfffffffc00f08947 */ /* 0x004fea000383ffff */
[----:B------:R-:W-:Y:S05]  /*f600*/  BRA `(.L_x_194) ;  /* 0xffffff5000347947 */ /* 0x000fea000383ffff */
.L_x_69:
[----:B------:R-:W-:Y:S07]  /*f610*/  MOV R0, UR16 ;  /* 0x0000001000007c02 */ /* 0x000fee0008000f00 */
.L_x_195:
[----:B-1----:R1:W2:Y:S02]  /*f620*/  SYNCS.PHASECHK.TRANS64.TRYWAIT P0, [R0+URZ+0x38], R7 ;  /* 0x00003807000075a7 */ /* 0x0022a400080011ff */
[----:B--2---:R-:W-:Y:S05]  /*f630*/  @!P0 NANOSLEEP.SYNCS 0x989680 ;  /* 0x009896800000895d */ /* 0x004fea0003900000 */
[----:B------:R-:W2:Y:S02]  /*f640*/  @!P0 SYNCS.PHASECHK.TRANS64 P0, [R0+URZ+0x38], R7 ;  /* 0x00003807000085a7 */ /* 0x000ea400080010ff */
[----:B--2---:R-:W-:Y:S05]  /*f650*/  @!P0 BRA `(.L_x_195) ;  /* 0xfffffffc00f08947 */ /* 0x004fea000383ffff */
[----:B------:R-:W-:Y:S05]  /*f660*/  BRA `(.L_x_196) ;  /* 0xffffff5400087947 */ /* 0x000fea000383ffff */
.L_x_70:
[----:B------:R-:W-:Y:S07]  /*f670*/  MOV R0, UR21 ;  /* 0x0000001500007c02 */ /* 0x000fee0008000f00 */
.L_x_197:
[----:B-1----:R1:W2:Y:S02]  /*f680*/  SYNCS.PHASECHK.TRANS64.TRYWAIT P0, [R0+URZ+0x38], R7 ;  /* 0x00003807000075a7 */ /* 0x0022a400080011ff */
[----:B--2---:R-:W-:Y:S05]  /*f690*/  @!P0 NANOSLEEP.SYNCS 0x989680 ;  /* 0x009896800000895d */ /* 0x004fea0003900000 */
[----:B------:R-:W2:Y:S02]  /*f6a0*/  @!P0 SYNCS.PHASECHK.TRANS64 P0, [R0+URZ+0x38], R7 ;  /* 0x00003807000085a7 */ /* 0x000ea400080010ff */
[----:B--2---:R-:W-:Y:S05]  /*f6b0*/  @!P0 BRA `(.L_x_197) ;  /* 0xfffffffc00f08947 */ /* 0x004fea000383ffff */
[----:B------:R-:W-:Y:S05]  /*f6c0*/  BRA `(.L_x_198) ;  /* 0xffffff5400d87947 */ /* 0x000fea000383ffff */
.L_x_71:
[----:B------:R-:W-:Y:S07]  /*f6d0*/  MOV R0, UR6 ;  /* 0x0000000600007c02 */ /* 0x000fee0008000f00 */
.L_x_199:
[----:B-1----:R1:W2:Y:S02]  /*f6e0*/  SYNCS.PHASECHK.TRANS64.TRYWAIT P0, [R0+URZ+0x38], R7 ;  /* 0x00003807000075a7 */ /* 0x0022a400080011ff */
[----:B--2---:R-:W-:Y:S05]  /*f6f0*/  @!P0 NANOSLEEP.SYNCS 0x989680 ;  /* 0x009896800000895d */ /* 0x004fea0003900000 */
[----:B------:R-:W2:Y:S02]  /*f700*/  @!P0 SYNCS.PHASECHK.TRANS64 P0, [R0+URZ+0x38], R7 ;  /* 0x00003807000085a7 */ /* 0x000ea400080010ff */
[----:B--2---:R-:W-:Y:S05]  /*f710*/  @!P0 BRA `(.L_x_199) ;  /* 0xfffffffc00f08947 */ /* 0x004fea000383ffff */
[----:B------:R-:W-:Y:S05]  /*f720*/  BRA `(.L_x_200) ;  /* 0xffffff5800887947 */ /* 0x000fea000383ffff */
.L_x_72:
[----:B------:R-:W-:Y:S07]  /*f730*/  MOV R0, UR16 ;  /* 0x0000001000007c02 */ /* 0x000fee0008000f00 */
.L_x_201:
[----:B-1----:R1:W2:Y:S02]  /*f740*/  SYNCS.PHASECHK.TRANS64.TRYWAIT P0, [R0+URZ+0x38], R7 ;  /* 0x00003807000075a7 */ /* 0x0022a400080011ff */
[----:B--2---:R-:W-:Y:S05]  /*f750*/  @!P0 NANOSLEEP.SYNCS 0x989680 ;  /* 0x009896800000895d */ /* 0x004fea0003900000 */
[----:B------:R-:W2:Y:S02]  /*f760*/  @!P0 SYNCS.PHASECHK.TRANS64 P0, [R0+URZ+0x38], R7 ;  /* 0x00003807000085a7 */ /* 0x000ea400080010ff */
[----:B--2---:R-:W-:Y:S05]  /*f770*/  @!P0 BRA `(.L_x_201) ;  /* 0xfffffffc00f08947 */ /* 0x004fea000383ffff */
[----:B------:R-:W-:Y:S05]  /*f780*/  BRA `(.L_x_202) ;  /* 0xffffff5c00387947 */ /* 0x000fea000383ffff */
.L_x_73:
[----:B------:R-:W-:Y:S07]  /*f790*/  MOV R0, UR17 ;  /* 0x0000001100007c02 */ /* 0x000fee0008000f00 */
.L_x_203:
[----:B-1----:R1:W2:Y:S02]  /*f7a0*/  SYNCS.PHASECHK.TRANS64.TRYWAIT P0, [R0+URZ+0x38], R7 ;  /* 0x00003807000075a7 */ /* 0x0022a400080011ff */
[----:B--2---:R-:W-:Y:S05]  /*f7b0*/  @!P0 NANOSLEEP.SYNCS 0x989680 ;  /* 0x009896800000895d */ /* 0x004fea0003900000 */
[----:B------:R-:W2:Y:S02]  /*f7c0*/  @!P0 SYNCS.PHASECHK.TRANS64 P0, [R0+URZ+0x38], R7 ;  /* 0x00003807000085a7 */ /* 0x000ea400080010ff */
[----:B--2---:R-:W-:Y:S05]  /*f7d0*/  @!P0 BRA `(.L_x_203) ;  /* 0xfffffffc00f08947 */ /* 0x004fea000383ffff */
[----:B------:R-:W-:Y:S05]  /*f7e0*/  BRA `(.L_x_204) ;  /* 0xffffff6000087947 */ /* 0x000fea000383ffff */
.L_x_74:
[----:B------:R-:W-:Y:S07]  /*f7f0*/  MOV R0, UR16 ;  /* 0x0000001000007c02 */ /* 0x000fee0008000f00 */
.L_x_205:
[----:B-1----:R1:W2:Y:S02]  /*f800*/  SYNCS.PHASECHK.TRANS64.TRYWAIT P0, [R0+URZ+0x38], R5 ;  /* 0x00003805000075a7 */ /* 0x0022a400080011ff */
[----:B--2---:R-:W-:Y:S05]  /*f810*/  @!P0 NANOSLEEP.SYNCS 0x989680 ;  /* 0x009896800000895d */ /* 0x004fea0003900000 */
[----:B------:R-:W2:Y:S02]  /*f820*/  @!P0 SYNCS.PHASECHK.TRANS64 P0, [R0+URZ+0x38], R5 ;  /* 0x00003805000085a7 */ /* 0x000ea400080010ff */
[----:B--2---:R-:W-:Y:S05]  /*f830*/  @!P0 BRA `(.L_x_205) ;  /* 0xfffffffc00f08947 */ /* 0x004fea000383ffff */
[----:B------:R-:W-:Y:S05]  /*f840*/  BRA `(.L_x_206) ;  /* 0xffffff6000d87947 */ /* 0x000fea000383ffff */
.L_x_76:
[----:B------:R-:W-:-:S07]  /*f850*/  MOV R0, UR4 ;  /* 0x0000000400007c02 */ /* 0x000fce0008000f00 */
.L_x_207:
[----:B-1----:R1:W2:Y:S02]  /*f860*/  SYNCS.PHASECHK.TRANS64.TRYWAIT P0, [R0+URZ], R3 ;  /* 0x00000003000075a7 */ /* 0x0022a400080011ff */
[----:B--2---:R-:W-:Y:S05]  /*f870*/  @!P0 NANOSLEEP.SYNCS 0x989680 ;  /* 0x009896800000895d */ /* 0x004fea0003900000 */
[----:B------:R-:W2:Y:S02]  /*f880*/  @!P0 SYNCS.PHASECHK.TRANS64 P0, [R0+URZ], R3 ;  /* 0x00000003000085a7 */ /* 0x000ea400080010ff */
[----:B--2---:R-:W-:Y:S05]  /*f890*/  @!P0 BRA `(.L_x_207) ;  /* 0xfffffffc00f08947 */ /* 0x004fea000383ffff */
[----:B------:R-:W-:Y:S05]  /*f8a0*/  BRA `(.L_x_208) ;  /* 0xffffff6400cc7947 */ /* 0x000fea000383ffff */
.L_x_77:
[----:B------:R-:W-:-:S07]  /*f8b0*/  MOV R0, UR5 ;  /* 0x0000000500007c02 */ /* 0x000fce0008000f00 */
.L_x_209:
[----:B-1----:R1:W2:Y:S02]  /*f8c0*/  SYNCS.PHASECHK.TRANS64.TRYWAIT P0, [R0+URZ], R3 ;  /* 0x00000003000075a7 */ /* 0x0022a400080011ff */
[----:B--2---:R-:W-:Y:S05]  /*f8d0*/  @!P0 NANOSLEEP.SYNCS 0x989680 ;  /* 0x009896800000895d */ /* 0x004fea0003900000 */
[----:B------:R-:W2:Y:S02]  /*f8e0*/  @!P0 SYNCS.PHASECHK.TRANS64 P0, [R0+URZ], R3 ;  /* 0x00000003000085a7 */ /* 0x000ea400080010ff */
[----:B--2---:R-:W-:Y:S05]  /*f8f0*/  @!P0 BRA `(.L_x_209) ;  /* 0xfffffffc00f08947 */ /* 0x004fea000383ffff */
[----:B------:R-:W-:Y:S05]  /*f900*/  BRA `(.L_x_210) ;  /* 0xffffff6400d87947 */ /* 0x000fea000383ffff */
.L_x_79:
[----:B--2---:R2:W3:Y:S02]  /*f910*/  SYNCS.PHASECHK.TRANS64.TRYWAIT P0, [R0+URZ+0x60], R3 ;  /* 0x00006003000075a7 */ /* 0x0044e400080011ff */
[----:B---3--:R-:W-:Y:S05]  /*f920*/  @!P0 NANOSLEEP.SYNCS 0x989680 ;  /* 0x009896800000895d */ /* 0x008fea0003900000 */
[----:B------:R-:W3:Y:S02]  /*f930*/  @!P0 SYNCS.PHASECHK.TRANS64 P0, [R0+URZ+0x60], R3 ;  /* 0x00006003000085a7 */ /* 0x000ee400080010ff */
[----:B---3--:R-:W-:Y:S05]  /*f940*/  @!P0 BRA `(.L_x_79) ;  /* 0xfffffffc00f08947 */ /* 0x008fea000383ffff */
[----:B------:R-:W-:Y:S05]  /*f950*/  BRA `(.L_x_211) ;  /* 0xffffff6800c87947 */ /* 0x000fea000383ffff */
.L_x_89:
[----:B-1----:R1:W3:Y:S02]  /*f960*/  SYNCS.PHASECHK.TRANS64.TRYWAIT P0, [R4+URZ+0x20], R3 ;  /* 0x00002003040075a7 */ /* 0x0022e400080011ff */
[----:B---3--:R-:W-:Y:S05]  /*f970*/  @!P0 NANOSLEEP.SYNCS 0x989680 ;  /* 0x009896800000895d */ /* 0x008fea0003900000 */
[----:B------:R-:W3:Y:S02]  /*f980*/  @!P0 SYNCS.PHASECHK.TRANS64 P0, [R4+URZ+0x20], R3 ;  /* 0x00002003040085a7 */ /* 0x000ee400080010ff */
[----:B---3--:R-:W-:Y:S05]  /*f990*/  @!P0 BRA `(.L_x_89) ;  /* 0xfffffffc00f08947 */ /* 0x008fea000383ffff */
[----:B------:R-:W-:Y:S05]  /*f9a0*/  BRA `(.L_x_88) ;  /* 0xffffff7800947947 */ /* 0x000fea000383ffff */
.L_x_91:
[----:B-1----:R-:W-:Y:S04]  /*f9b0*/  MOV R3, UR47 ;  /* 0x0000002f00037c02 */ /* 0x002fe80008000f00 */
[----:B------:R1:W2:Y:S03]  /*f9c0*/  SYNCS.PHASECHK.TRANS64.TRYWAIT P1, [R3+URZ+0x80], R0 ;  /* 0x00008000030075a7 */ /* 0x0002a600080211ff */
[----:B--2---:R-:W-:Y:S05]  /*f9d0*/  @!P1 NANOSLEEP.SYNCS 0x989680 ;  /* 0x009896800000995d */ /* 0x004fea0003900000 */
[----:B------:R-:W2:Y:S02]  /*f9e0*/  @!P1 SYNCS.PHASECHK.TRANS64 P1, [R3+URZ+0x80], R0 ;  /* 0x00008000030095a7 */ /* 0x000ea400080210ff */
[----:B--2---:R-:W-:Y:S05]  /*f9f0*/  @!P1 BRA `(.L_x_91) ;  /* 0xfffffffc00ec9947 */ /* 0x004fea000383ffff */
[----:B------:R-:W-:Y:S05]  /*fa00*/  BRA `(.L_x_90) ;  /* 0xffffff7c007c7947 */ /* 0x000fea000383ffff */
.L_x_102:
[----:B-1----:R1:W2:Y:S02]  /*fa10*/  SYNCS.PHASECHK.TRANS64.TRYWAIT P0, [R5+URZ+0x20], R0 ;  /* 0x00002000050075a7 */ /* 0x0022a400080011ff */
[----:B--2---:R-:W-:Y:S05]  /*fa20*/  @!P0 NANOSLEEP.SYNCS 0x989680 ;  /* 0x009896800000895d */ /* 0x004fea0003900000 */
[----:B------:R-:W2:Y:S02]  /*fa30*/  @!P0 SYNCS.PHASECHK.TRANS64 P0, [R5+URZ+0x20], R0 ;  /* 0x00002000050085a7 */ /* 0x000ea400080010ff */
[----:B--2---:R-:W-:Y:S05]  /*fa40*/  @!P0 BRA `(.L_x_102) ;  /* 0xfffffffc00f08947 */ /* 0x004fea000383ffff */
[----:B------:R-:W-:Y:S05]  /*fa50*/  BRA `(.L_x_101) ;  /* 0xffffff8800707947 */ /* 0x000fea000383ffff */
.L_x_112:
[----:B-1----:R1:W2:Y:S02]  /*fa60*/  SYNCS.PHASECHK.TRANS64.TRYWAIT P0, [R5+URZ+0x20], R4 ;  /* 0x00002004050075a7 */ /* 0x0022a400080011ff */
[----:B--2---:R-:W-:Y:S05]  /*fa70*/  @!P0 NANOSLEEP.SYNCS 0x989680 ;  /* 0x009896800000895d */ /* 0x004fea0003900000 */
[----:B------:R-:W2:Y:S02]  /*fa80*/  @!P0 SYNCS.PHASECHK.TRANS64 P0, [R5+URZ+0x20], R4 ;  /* 0x00002004050085a7 */ /* 0x000ea400080010ff */
[----:B--2---:R-:W-:Y:S05]  /*fa90*/  @!P0 BRA `(.L_x_112) ;  /* 0xfffffffc00f08947 */ /* 0x004fea000383ffff */
[----:B------:R-:W-:Y:S05]  /*faa0*/  BRA `(.L_x_111) ;  /* 0xffffff98002c7947 */ /* 0x000fea000383ffff */
.L_x_122:
[----:B-1----:R1:W2:Y:S02]  /*fab0*/  SYNCS.PHASECHK.TRANS64.TRYWAIT P0, [R5+URZ+0x20], R4 ;  /* 0x00002004050075a7 */ /* 0x0022a400080011ff */
[----:B--2---:R-:W-:Y:S05]  /*fac0*/  @!P0 NANOSLEEP.SYNCS 0x989680 ;  /* 0x009896800000895d */ /* 0x004fea0003900000 */
[----:B------:R-:W2:Y:S02]  /*fad0*/  @!P0 SYNCS.PHASECHK.TRANS64 P0, [R5+URZ+0x20], R4 ;  /* 0x00002004050085a7 */ /* 0x000ea400080010ff */
[----:B--2---:R-:W-:Y:S05]  /*fae0*/  @!P0 BRA `(.L_x_122) ;  /* 0xfffffffc00f08947 */ /* 0x004fea000383ffff */
[----:B------:R-:W-:Y:S05]  /*faf0*/  BRA `(.L_x_121) ;  /* 0xffffffa400ec7947 */ /* 0x000fea000383ffff */
.L_x_132:
[----:B-1----:R1:W2:Y:S02]  /*fb00*/  SYNCS.PHASECHK.TRANS64.TRYWAIT P0, [R5+URZ+0x20], R4 ;  /* 0x00002004050075a7 */ /* 0x0022a400080011ff */
[----:B--2---:R-:W-:Y:S05]  /*fb10*/  @!P0 NANOSLEEP.SYNCS 0x989680 ;  /* 0x009896800000895d */ /* 0x004fea0003900000 */
[----:B------:R-:W2:Y:S02]  /*fb20*/  @!P0 SYNCS.PHASECHK.TRANS64 P0, [R5+URZ+0x20], R4 ;  /* 0x00002004050085a7 */ /* 0x000ea400080010ff */
[----:B--2---:R-:W-:Y:S05]  /*fb30*/  @!P0 BRA `(.L_x_132) ;  /* 0xfffffffc00f08947 */ /* 0x004fea000383ffff */
[----:B------:R-:W-:Y:S05]  /*fb40*/  BRA `(.L_x_131) ;  /* 0xffffffb400ac7947 */ /* 0x000fea000383ffff */
.L_x_142:
[----:B-1----:R1:W2:Y:S02]  /*fb50*/  SYNCS.PHASECHK.TRANS64.TRYWAIT P0, [R5+URZ+0x20], R4 ;  /* 0x00002004050075a7 */ /* 0x0022a400080011ff */
[----:B--2---:R-:W-:Y:S05]  /*fb60*/  @!P0 NANOSLEEP.SYNCS 0x989680 ;  /* 0x009896800000895d */ /* 0x004fea0003900000 */
[----:B------:R-:W2:Y:S02]  /*fb70*/  @!P0 SYNCS.PHASECHK.TRANS64 P0, [R5+URZ+0x20], R4 ;  /* 0x00002004050085a7 */ /* 0x000ea400080010ff */
[----:B--2---:R-:W-:Y:S05]  /*fb80*/  @!P0 BRA `(.L_x_142) ;  /* 0xfffffffc00f08947 */ /* 0x004fea000383ffff */
[----:B------:R-:W-:Y:S05]  /*fb90*/  BRA `(.L_x_141) ;  /* 0xffffffc4006c7947 */ /* 0x000fea000383ffff */
.L_x_152:
[----:B-1----:R1:W2:Y:S02]  /*fba0*/  SYNCS.PHASECHK.TRANS64.TRYWAIT P0, [R5+URZ+0x20], R4 ;  /* 0x00002004050075a7 */ /* 0x0022a400080011ff */
[----:B--2---:R-:W-:Y:S05]  /*fbb0*/  @!P0 NANOSLEEP.SYNCS 0x989680 ;  /* 0x009896800000895d */ /* 0x004fea0003900000 */
[----:B------:R-:W2:Y:S02]  /*fbc0*/  @!P0 SYNCS.PHASECHK.TRANS64 P0, [R5+URZ+0x20], R4 ;  /* 0x00002004050085a7 */ /* 0x000ea400080010ff */
[----:B--2---:R-:W-:Y:S05]  /*fbd0*/  @!P0 BRA `(.L_x_152) ;  /* 0xfffffffc00f08947 */ /* 0x004fea000383ffff */
[----:B------:R-:W-:Y:S05]  /*fbe0*/  BRA `(.L_x_151) ;  /* 0xffffffd4002c7947 */ /* 0x000fea000383ffff */
.L_x_162:
[----:B-1----:R1:W2:Y:S02]  /*fbf0*/  SYNCS.PHASECHK.TRANS64.TRYWAIT P0, [R3+URZ+0x20], R102 ;  /* 0x00002066030075a7 */ /* 0x0022a400080011ff */
[----:B--2---:R-:W-:Y:S05]  /*fc00*/  @!P0 NANOSLEEP.SYNCS 0x989680 ;  /* 0x009896800000895d */ /* 0x004fea0003900000 */
[----:B------:R-:W2:Y:S02]  /*fc10*/  @!P0 SYNCS.PHASECHK.TRANS64 P0, [R3+URZ+0x20], R102 ;  /* 0x00002066030085a7 */ /* 0x000ea400080010ff */
[----:B--2---:R-:W-:Y:S05]  /*fc20*/  @!P0 BRA `(.L_x_162) ;  /* 0xfffffffc00f08947 */ /* 0x004fea000383ffff */
[----:B------:R-:W-:Y:S05]  /*fc30*/  BRA `(.L_x_161) ;  /* 0xffffffe000e87947 */ /* 0x000fea000383ffff */
        .weak           $__internal_0_$__cuda_sm10x_tcgen05_guardrail_trap_col_being_dealloced_not_returned_by_alloc
        .type           $__internal_0_$__cuda_sm10x_tcgen05_guardrail_trap_col_being_dealloced_not_returned_by_alloc,@function
        .size           $__internal_0_$__cuda_sm10x_tcgen05_guardrail_trap_col_being_dealloced_not_returned_by_alloc,($__internal_1_$__cuda_sm10x_tcgen05_guardrail_trap_phase_invalid_during_alloc - $__internal_0_$__cuda_sm10x_tcgen05_guardrail_trap_col_being_dealloced_not_returned_by_alloc)
$__internal_0_$__cuda_sm10x_tcgen05_guardrail_trap_col_being_dealloced_not_returned_by_alloc:
[----:B------:R-:W-:Y:S05]  /*fc40*/  BPT.TRAP 0x1 ;  /* 0x000000040000795c */ /* 0x000fea0000300000 */
[----:B------:R-:W-:-:S04]  /*fc50*/  HFMA2 R3, -RZ, RZ, 0, 0 ;  /* 0x00000000ff037431 */ /* 0x000fc800000001ff */
[----:B------:R-:W-:Y:S05]  /*fc60*/  RET.REL.NODEC R2 `(_ZN7cutlass13device_kernelINS_4gemm6kernel13GemmUniversalIN4cute5tupleIJiiiiEEENS1_10collective13CollectiveMmaINS1_41MainloopSm100TmaUmmaWarpSpecializedSparseILi2ELi2ELi1ENS5_IJNS4_1CILi1EEENSA_ILi2EEESB_EEEEENS5_IJNSA_ILi128EEENSA_ILi256EEESF_EEENS_6half_tENS5_IJNS4_6LayoutINS5_IJiNS5_IJSC_iEEEiEEENS5_IJlNS5_IJSB_SC_EEElEEEEENSJ_INS5_IJNS5_IJNS5_IJNSA_ILi8EEESC_SP_EEEiEEENS5_IJNS5_IJNSA_ILi16EEESC_NSA_ILi4EEEEEEiEEEiEEENS5_IJNS5_IJNS5_IJSF_SS_NSA_ILi2048EEEEEENSA_ILi16384EEEEEENS5_IJNS5_IJSB_NSA_ILi1024EEENSA_ILi32EEEEEElEEElEEEEEEEESI_NS5_IJlSB_lEEENS4_8TiledMMAINS4_8MMA_AtomIJNS4_27SM100_MMA_F16BF16_SS_SPARSEISI_SI_fLi128ELi256ELNS4_4UMMA5MajorE0ELS1D_0ELNS1C_7ScaleInE0ELS1E_0EEEEEENSJ_INS5_IJSB_SB_SB_EEENS5_IJNSA_ILi0EEES1I_S1I_EEEEENS5_IJNS4_10UnderscoreES1L_S1L_EEEEENS4_23SM90_TMA_LOAD_MULTICASTENS4_14ComposedLayoutINS4_7SwizzleILi3ELi4ELi3EEENS4_25smem_sparse_ptr_flag_bitsILi2ELi16EEENSJ_INS5_IJNS5_IJSB_SP_EEENS5_IJSC_NSA_ILi64EEEEEEEEENS5_IJNS5_IJS1I_SF_EEESM_EEEEEEEvNS4_8identityENS4_13SM90_TMA_LOADENS1P_IS1R_NS4_18smem_ptr_flag_bitsILi16EEENSJ_INS5_IJSP_S1V_EEENS5_IJS1V_SB_EEEEEEEvS22_EENS_8epilogue10collective18CollectiveEpilogueINS2B_23Sm100TmaWarpSpecializedILi3ELi2ELi32ELb1ELb0EEEJSH_NS5_IJNSJ_ISF_SB_EENSJ_IS12_SB_EEEEEfNS5_IJSB_llEEEfS2J_NS2B_6fusion15FusionCallbacksIS2F_NS2K_17LinearCombinationIffffLNS_15FloatRoundStyleE2EEESH_S2I_JEEENS4_5SM1004TMEM4LOAD26SM100_TMEM_LOAD_32dp32b32xES23_NS1P_INS1Q_ILi2ELi5ELi2EEENS24_ILi32EEENSJ_INS5_IJS12_ST_EEENS5_IJSB_S12_EEEEEEENS4_39AutoVectorizingCopyWithAssumedAlignmentILi128EEENS4_14SM90_TMA_STOREES2Z_S31_S31_EEEvvEEEEvNT_6ParamsE) ;  /* 0xffffff0002e47950 */ /* 0x000fea0003c3ffff */
        .weak           $__internal_1_$__cuda_sm10x_tcgen05_guardrail_trap_phase_invalid_during_alloc
        .type           $__internal_1_$__cuda_sm10x_tcgen05_guardrail_trap_phase_invalid_during_alloc,@function
        .size           $__internal_1_$__cuda_sm10x_tcgen05_guardrail_trap_phase_invalid_during_alloc,($__internal_2_$__cuda_sm10x_tcgen05_guardrail_trap_unallocated_columns_being_dealloced - $__internal_1_$__cuda_sm10x_tcgen05_guardrail_trap_phase_invalid_during_alloc)
$__internal_1_$__cuda_sm10x_tcgen05_guardrail_trap_phase_invalid_during_alloc:
[----:B------:R-:W-:Y:S05]  /*fc70*/  BPT.TRAP 0x1 ;  /* 0x000000040000795c */ /* 0x000fea0000300000 */
[----:B------:R-:W-:-:S04]  /*fc80*/  MOV R5, 0x0 ;  /* 0x0000000000057802 */ /* 0x000fc80000000f00 */
[----:B------:R-:W-:Y:S05]  /*fc90*/  RET.REL.NODEC R4 `(_ZN7cutlass13device_kernelINS_4gemm6kernel13GemmUniversalIN4cute5tupleIJiiiiEEENS1_10collective13CollectiveMmaINS1_41MainloopSm100TmaUmmaWarpSpecializedSparseILi2ELi2ELi1ENS5_IJNS4_1CILi1EEENSA_ILi2EEESB_EEEEENS5_IJNSA_ILi128EEENSA_ILi256EEESF_EEENS_6half_tENS5_IJNS4_6LayoutINS5_IJiNS5_IJSC_iEEEiEEENS5_IJlNS5_IJSB_SC_EEElEEEEENSJ_INS5_IJNS5_IJNS5_IJNSA_ILi8EEESC_SP_EEEiEEENS5_IJNS5_IJNSA_ILi16EEESC_NSA_ILi4EEEEEEiEEEiEEENS5_IJNS5_IJNS5_IJSF_SS_NSA_ILi2048EEEEEENSA_ILi16384EEEEEENS5_IJNS5_IJSB_NSA_ILi1024EEENSA_ILi32EEEEEElEEElEEEEEEEESI_NS5_IJlSB_lEEENS4_8TiledMMAINS4_8MMA_AtomIJNS4_27SM100_MMA_F16BF16_SS_SPARSEISI_SI_fLi128ELi256ELNS4_4UMMA5MajorE0ELS1D_0ELNS1C_7ScaleInE0ELS1E_0EEEEEENSJ_INS5_IJSB_SB_SB_EEENS5_IJNSA_ILi0EEES1I_S1I_EEEEENS5_IJNS4_10UnderscoreES1L_S1L_EEEEENS4_23SM90_TMA_LOAD_MULTICASTENS4_14ComposedLayoutINS4_7SwizzleILi3ELi4ELi3EEENS4_25smem_sparse_ptr_flag_bitsILi2ELi16EEENSJ_INS5_IJNS5_IJSB_SP_EEENS5_IJSC_NSA_ILi64EEEEEEEEENS5_IJNS5_IJS1I_SF_EEESM_EEEEEEEvNS4_8identityENS4_13SM90_TMA_LOADENS1P_IS1R_NS4_18smem_ptr_flag_bitsILi16EEENSJ_INS5_IJSP_S1V_EEENS5_IJS1V_SB_EEEEEEEvS22_EENS_8epilogue10collective18CollectiveEpilogueINS2B_23Sm100TmaWarpSpecializedILi3ELi2ELi32ELb1ELb0EEEJSH_NS5_IJNSJ_ISF_SB_EENSJ_IS12_SB_EEEEEfNS5_IJSB_llEEEfS2J_NS2B_6fusion15FusionCallbacksIS2F_NS2K_17LinearCombinationIffffLNS_15FloatRoundStyleE2EEESH_S2I_JEEENS4_5SM1004TMEM4LOAD26SM100_TMEM_LOAD_32dp32b32xES23_NS1P_INS1Q_ILi2ELi5ELi2EEENS24_ILi32EEENSJ_INS5_IJS12_ST_EEENS5_IJSB_S12_EEEEEEENS4_39AutoVectorizingCopyWithAssumedAlignmentILi128EEENS4_14SM90_TMA_STOREES2Z_S31_S31_EEEvvEEEEvNT_6ParamsE) ;  /* 0xffffff0004d87950 */ /* 0x000fea0003c3ffff */
        .weak           $__internal_2_$__cuda_sm10x_tcgen05_guardrail_trap_unallocated_columns_being_dealloced
        .type           $__internal_2_$__cuda_sm10x_tcgen05_guardrail_trap_unallocated_columns_being_dealloced,@function
        .size           $__internal_2_$__cuda_sm10x_tcgen05_guardrail_trap_unallocated_columns_being_dealloced,(.L_x_213 - $__internal_2_$__cuda_sm10x_tcgen05_guardrail_trap_unallocated_columns_being_dealloced)
$__internal_2_$__cuda_sm10x_tcgen05_guardrail_trap_unallocated_columns_being_dealloced:
[----:B------:R-:W-:Y:S05]  /*fca0*/  BPT.TRAP 0x1 ;  /* 0x000000040000795c */ /* 0x000fea0000300000 */
[----:B------:R-:W-:-:S04]  /*fcb0*/  HFMA2 R3, -RZ, RZ, 0, 0 ;  /* 0x00000000ff037431 */ /* 0x000fc800000001ff */
[----:B------:R-:W-:Y:S05]  /*fcc0*/  RET.REL.NODEC R2 `(_ZN7cutlass13device_kernelINS_4gemm6kernel13GemmUniversalIN4cute5tupleIJiiiiEEENS1_10collective13CollectiveMmaINS1_41MainloopSm100TmaUmmaWarpSpecializedSparseILi2ELi2ELi1ENS5_IJNS4_1CILi1EEENSA_ILi2EEESB_EEEEENS5_IJNSA_ILi128EEENSA_ILi256EEESF_EEENS_6half_tENS5_IJNS4_6LayoutINS5_IJiNS5_IJSC_iEEEiEEENS5_IJlNS5_IJSB_SC_EEElEEEEENSJ_INS5_IJNS5_IJNS5_IJNSA_ILi8EEESC_SP_EEEiEEENS5_IJNS5_IJNSA_ILi16EEESC_NSA_ILi4EEEEEEiEEEiEEENS5_IJNS5_IJNS5_IJSF_SS_NSA_ILi2048EEEEEENSA_ILi16384EEEEEENS5_IJNS5_IJSB_NSA_ILi1024EEENSA_ILi32EEEEEElEEElEEEEEEEESI_NS5_IJlSB_lEEENS4_8TiledMMAINS4_8MMA_AtomIJNS4_27SM100_MMA_F16BF16_SS_SPARSEISI_SI_fLi128ELi256ELNS4_4UMMA5MajorE0ELS1D_0ELNS1C_7ScaleInE0ELS1E_0EEEEEENSJ_INS5_IJSB_SB_SB_EEENS5_IJNSA_ILi0EEES1I_S1I_EEEEENS5_IJNS4_10UnderscoreES1L_S1L_EEEEENS4_23SM90_TMA_LOAD_MULTICASTENS4_14ComposedLayoutINS4_7SwizzleILi3ELi4ELi3EEENS4_25smem_sparse_ptr_flag_bitsILi2ELi16EEENSJ_INS5_IJNS5_IJSB_SP_EEENS5_IJSC_NSA_ILi64EEEEEEEEENS5_IJNS5_IJS1I_SF_EEESM_EEEEEEEvNS4_8identityENS4_13SM90_TMA_LOADENS1P_IS1R_NS4_18smem_ptr_flag_bitsILi16EEENSJ_INS5_IJSP_S1V_EEENS5_IJS1V_SB_EEEEEEEvS22_EENS_8epilogue10collective18CollectiveEpilogueINS2B_23Sm100TmaWarpSpecializedILi3ELi2ELi32ELb1ELb0EEEJSH_NS5_IJNSJ_ISF_SB_EENSJ_IS12_SB_EEEEEfNS5_IJSB_llEEEfS2J_NS2B_6fusion15FusionCallbacksIS2F_NS2K_17LinearCombinationIffffLNS_15FloatRoundStyleE2EEESH_S2I_JEEENS4_5SM1004TMEM4LOAD26SM100_TMEM_LOAD_32dp32b32xES23_NS1P_INS1Q_ILi2ELi5ELi2EEENS24_ILi32EEENSJ_INS5_IJS12_ST_EEENS5_IJSB_S12_EEEEEEENS4_39AutoVectorizingCopyWithAssumedAlignmentILi128EEENS4_14SM90_TMA_STOREES2Z_S31_S31_EEEvvEEEEvNT_6ParamsE) ;  /* 0xffffff0002cc7950 */ /* 0x000fea0003c3ffff */
.L_x_212:
[----:B------:R-:W-:-:S00]  /*fcd0*/  BRA `(.L_x_212) ;  /* 0xfffffffc00fc7947 */ /* 0x000fc0000383ffff */
[----:B------:R-:W-:-:S00]  /*fce0*/  NOP ;  /* 0x0000000000007918 */ /* 0x000fc00000000000 */
        /* <DEDUP_REMOVED lines=9> */
.L_x_213:


//--------------------- .nv.global.init           --------------------------
	.section	.nv.global.init,"aw",@progbits
.nv.global.init:
	.type		$str$27,@object
	.size		$str$27,($str$28 - $str$27)
$str$27:
        /*0000*/ 	.byte	0x28, 0x61, 0x64, 0x64, 0x72, 0x65, 0x73, 0x73, 0x20, 0x26, 0x20, 0x6d, 0x61, 0x73, 0x6b, 0x29
        /*0010*/ 	.byte	0x20, 0x3d, 0x3d, 0x20, 0x30, 0x00
	.type		$str$28,@object
	.size		$str$28,($str$26 - $str$28)
$str$28:
        /*0016*/ 	.byte	0x2f, 0x74, 0x6d, 0x70, 0x2f, 0x63, 0x75, 0x74, 0x6c, 0x61, 0x73, 0x73, 0x5f, 0x73, 0x77, 0x65
        /*0026*/ 	.byte	0x65, 0x70, 0x5f, 0x73, 0x72, 0x63, 0x2f, 0x69, 0x6e, 0x63, 0x6c, 0x75, 0x64, 0x65, 0x2f, 0x63
        /*0036*/ 	.byte	0x75, 0x74, 0x65, 0x2f, 0x70, 0x6f, 0x69, 0x6e, 0x74, 0x65, 0x72, 0x5f, 0x66, 0x6c, 0x61, 0x67
        /*0046*/ 	.byte	0x67, 0x65, 0x64, 0x2e, 0x68, 0x70, 0x70, 0x00
	.type		$str$26,@object
	.size		$str$26,($str$25 - $str$26)
$str$26:
        /*004e*/ 	.byte	0x2f, 0x74, 0x6d, 0x70, 0x2f, 0x63, 0x75, 0x74, 0x6c, 0x61, 0x73, 0x73, 0x5f, 0x73, 0x77, 0x65
        /*005e*/ 	.byte	0x65, 0x70, 0x5f, 0x73, 0x72, 0x63, 0x2f, 0x69, 0x6e, 0x63, 0x6c, 0x75, 0x64, 0x65, 0x2f, 0x63
        /*006e*/ 	.byte	0x75, 0x74, 0x65, 0x2f, 0x61, 0x74, 0x6f, 0x6d, 0x2f, 0x63, 0x6f, 0x70, 0x79, 0x5f, 0x74, 0x72
        /*007e*/ 	.byte	0x61, 0x69, 0x74, 0x73, 0x5f, 0x73, 0x6d, 0x31, 0x30, 0x30, 0x2e, 0x68, 0x70, 0x70, 0x00
	.type		$str$25,@object
	.size		$str$25,(__unnamed_1 - $str$25)
$str$25:
        /*008d*/ 	.byte	0x28, 0x28, 0x75, 0x69, 0x6e, 0x74, 0x33, 0x32, 0x5f, 0x74, 0x28, 0x74, 0x68, 0x72, 0x65, 0x61
        /*009d*/ 	.byte	0x64, 0x49, 0x64, 0x78, 0x2e, 0x78, 0x29, 0x20, 0x2f, 0x20, 0x33, 0x32, 0x29, 0x20, 0x25, 0x20
        /*00ad*/ 	.byte	0x34, 0x29, 0x20, 0x3d, 0x3d, 0x20, 0x28, 0x28, 0x28, 0x74, 0x6d, 0x65, 0x6d, 0x5f, 0x61, 0x64
        /*00bd*/ 	.byte	0x64, 0x72, 0x20, 0x3e, 0x3e, 0x20, 0x31, 0x36, 0x29, 0x20, 0x2f, 0x20, 0x33, 0x32, 0x29, 0x20
        /*00cd*/ 	.byte	0x25, 0x20, 0x34, 0x29, 0x00
	.type		__unnamed_1,@object
	.size		__unnamed_1,(__unnamed_2 - __unnamed_1)
__unnamed_1:
        /*00d2*/ 	.byte	0x61, 0x75, 0x74, 0x6f, 0x20, 0x63, 0x75, 0x74, 0x65, 0x3a, 0x3a, 0x61, 0x73, 0x5f, 0x70, 0x6f
        /* <DEDUP_REMOVED lines=23> */
        /*0252*/ 	.byte	0x3a, 0x3a, 0x43, 0x3c, 0x34, 0x30, 0x39, 0x36, 0x3e, 0x3e, 0x3e, 0x3e, 0x5d, 0x00
	.type		__unnamed_2,@object
	.size		__unnamed_2,(.L_2 - __unnamed_2)
__unnamed_2:
        /* <DEDUP_REMOVED lines=42> */
        /*0500*/ 	.byte	0x3e, 0x5d, 0x00
.L_2:


//--------------------- .nv.shared._ZN7cutlass13device_kernelINS_4gemm6kernel13GemmUniversalIN4cute5tupleIJiiiiEEENS1_10collective13CollectiveMmaINS1_41MainloopSm100TmaUmmaWarpSpecializedSparseILi2ELi2ELi1ENS5_IJNS4_1CILi1EEENSA_ILi2EEESB_EEEEENS5_IJNSA_ILi128EEENSA_ILi256EEESF_EEENS_6half_tENS5_IJNS4_6LayoutINS5_IJiNS5_IJSC_iEEEiEEENS5_IJlNS5_IJSB_SC_EEElEEEEENSJ_INS5_IJNS5_IJNS5_IJNSA_ILi8EEESC_SP_EEEiEEENS5_IJNS5_IJNSA_ILi16EEESC_NSA_ILi4EEEEEEiEEEiEEENS5_IJNS5_IJNS5_IJSF_SS_NSA_ILi2048EEEEEENSA_ILi16384EEEEEENS5_IJNS5_IJSB_NSA_ILi1024EEENSA_ILi32EEEEEElEEElEEEEEEEESI_NS5_IJlSB_lEEENS4_8TiledMMAINS4_8MMA_AtomIJNS4_27SM100_MMA_F16BF16_SS_SPARSEISI_SI_fLi128ELi256ELNS4_4UMMA5MajorE0ELS1D_0ELNS1C_7ScaleInE0ELS1E_0EEEEEENSJ_INS5_IJSB_SB_SB_EEENS5_IJNSA_ILi0EEES1I_S1I_EEEEENS5_IJNS4_10UnderscoreES1L_S1L_EEEEENS4_23SM90_TMA_LOAD_MULTICASTENS4_14ComposedLayoutINS4_7SwizzleILi3ELi4ELi3EEENS4_25smem_sparse_ptr_flag_bitsILi2ELi16EEENSJ_INS5_IJNS5_IJSB_SP_EEENS5_IJSC_NSA_ILi64EEEEEEEEENS5_IJNS5_IJS1I_SF_EEESM_EEEEEEEvNS4_8identityENS4_13SM90_TMA_LOADENS1P_IS1R_NS4_18smem_ptr_flag_bitsILi16EEENSJ_INS5_IJSP_S1V_EEENS5_IJS1V_SB_EEEEEEEvS22_EENS_8epilogue10collective18CollectiveEpilogueINS2B_23Sm100TmaWarpSpecializedILi3ELi2ELi32ELb1ELb0EEEJSH_NS5_IJNSJ_ISF_SB_EENSJ_IS12_SB_EEEEEfNS5_IJSB_llEEEfS2J_NS2B_6fusion15FusionCallbacksIS2F_NS2K_17LinearCombinationIffffLNS_15FloatRoundStyleE2EEESH_S2I_JEEENS4_5SM1004TMEM4LOAD26SM100_TMEM_LOAD_32dp32b32xES23_NS1P_INS1Q_ILi2ELi5ELi2EEENS24_ILi32EEENSJ_INS5_IJS12_ST_EEENS5_IJSB_S12_EEEEEEENS4_39AutoVectorizingCopyWithAssumedAlignmentILi128EEENS4_14SM90_TMA_STOREES2Z_S31_S31_EEEvvEEEEvNT_6ParamsE --------------------------
	.section	.nv.shared._ZN7cutlass13device_kernelINS_4gemm6kernel13GemmUniversalIN4cute5tupleIJiiiiEEENS1_10collective13CollectiveMmaINS1_41MainloopSm100TmaUmmaWarpSpecializedSparseILi2ELi2ELi1ENS5_IJNS4_1CILi1EEENSA_ILi2EEESB_EEEEENS5_IJNSA_ILi128EEENSA_ILi256EEESF_EEENS_6half_tENS5_IJNS4_6LayoutINS5_IJiNS5_IJSC_iEEEiEEENS5_IJlNS5_IJSB_SC_EEElEEEEENSJ_INS5_IJNS5_IJNS5_IJNSA_ILi8EEESC_SP_EEEiEEENS5_IJNS5_IJNSA_ILi16EEESC_NSA_ILi4EEEEEEiEEEiEEENS5_IJNS5_IJNS5_IJSF_SS_NSA_ILi2048EEEEEENSA_ILi16384EEEEEENS5_IJNS5_IJSB_NSA_ILi1024EEENSA_ILi32EEEEEElEEElEEEEEEEESI_NS5_IJlSB_lEEENS4_8TiledMMAINS4_8MMA_AtomIJNS4_27SM100_MMA_F16BF16_SS_SPARSEISI_SI_fLi128ELi256ELNS4_4UMMA5MajorE0ELS1D_0ELNS1C_7ScaleInE0ELS1E_0EEEEEENSJ_INS5_IJSB_SB_SB_EEENS5_IJNSA_ILi0EEES1I_S1I_EEEEENS5_IJNS4_10UnderscoreES1L_S1L_EEEEENS4_23SM90_TMA_LOAD_MULTICASTENS4_14ComposedLayoutINS4_7SwizzleILi3ELi4ELi3EEENS4_25smem_sparse_ptr_flag_bitsILi2ELi16EEENSJ_INS5_IJNS5_IJSB_SP_EEENS5_IJSC_NSA_ILi64EEEEEEEEENS5_IJNS5_IJS1I_SF_EEESM_EEEEEEEvNS4_8identityENS4_13SM90_TMA_LOADENS1P_IS1R_NS4_18smem_ptr_flag_bitsILi16EEENSJ_INS5_IJSP_S1V_EEENS5_IJS1V_SB_EEEEEEEvS22_EENS_8epilogue10collective18CollectiveEpilogueINS2B_23Sm100TmaWarpSpecializedILi3ELi2ELi32ELb1ELb0EEEJSH_NS5_IJNSJ_ISF_SB_EENSJ_IS12_SB_EEEEEfNS5_IJSB_llEEEfS2J_NS2B_6fusion15FusionCallbacksIS2F_NS2K_17LinearCombinationIffffLNS_15FloatRoundStyleE2EEESH_S2I_JEEENS4_5SM1004TMEM4LOAD26SM100_TMEM_LOAD_32dp32b32xES23_NS1P_INS1Q_ILi2ELi5ELi2EEENS24_ILi32EEENSJ_INS5_IJS12_ST_EEENS5_IJSB_S12_EEEEEEENS4_39AutoVectorizingCopyWithAssumedAlignmentILi128EEENS4_14SM90_TMA_STOREES2Z_S31_S31_EEEvvEEEEvNT_6ParamsE,"aw",@nobits
	.sectionflags	@""
	.align	16
	.zero		1024


//--------------------- .nv.shared.reserved.0     --------------------------
	.section	.nv.shared.reserved.0,"aw",@nobits
	.weak		__nv_reservedSMEM_offset_0_alias
	.size		__nv_reservedSMEM_offset_0_alias, 0, 64
	.other		__nv_reservedSMEM_offset_0_alias,@"STO_CUDA_RESERVED_SHARED STV_DEFAULT"
__nv_reservedSMEM_offset_0_alias:
	.zero		0
.nv.shared.reserved.0:
	.zero		64
	.weak		__nv_reservedSMEM_tcgen05_partition
	.type		__nv_reservedSMEM_tcgen05_partition,@object
	.size		__nv_reservedSMEM_tcgen05_partition,(.L_0 - __nv_reservedSMEM_tcgen05_partition)
__nv_reservedSMEM_tcgen05_partition:
	.zero		32
.L_0:


//--------------------- .nv.global                --------------------------
	.section	.nv.global,"aw",@nobits
.nv.global:
	.type		_ZN39_INTERNAL_7ea06c41_4_k_cu_90b8f41a_28014cute1_E,@object
	.size		_ZN39_INTERNAL_7ea06c41_4_k_cu_90b8f41a_28014cute1_E,(_ZN39_INTERNAL_7ea06c41_4_k_cu_90b8f41a_28014cuda3std3__45__cpo6cbeginE - _ZN39_INTERNAL_7ea06c41_4_k_cu_90b8f41a_28014cute1_E)
_ZN39_INTERNAL_7ea06c41_4_k_cu_90b8f41a_28014cute1_E:
	.zero		1
	.type		_ZN39_INTERNAL_7ea06c41_4_k_cu_90b8f41a_28014cuda3std3__45__cpo6cbeginE,@object
	.size		_ZN39_INTERNAL_7ea06c41_4_k_cu_90b8f41a_28014cuda3std3__45__cpo6cbeginE,(_ZN39_INTERNAL_7ea06c41_4_k_cu_90b8f41a_28014cuda3std3__48in_placeE - _ZN39_INTERNAL_7ea06c41_4_k_cu_90b8f41a_28014cuda3std3__45__cpo6cbeginE)
_ZN39_INTERNAL_7ea06c41_4_k_cu_90b8f41a_28014cuda3std3__45__cpo6cbeginE:
	.zero		1
	.type		_ZN39_INTERNAL_7ea06c41_4_k_cu_90b8f41a_28014cuda3std3__48in_placeE,@object
	.size		_ZN39_INTERNAL_7ea06c41_4_k_cu_90b8f41a_28014cuda3std3__48in_placeE,(_ZN39_INTERNAL_7ea06c41_4_k_cu_90b8f41a_28014cuda3std6ranges3__45__cpo9iter_moveE - _ZN39_INTERNAL_7ea06c41_4_k_cu_90b8f41a_28014cuda3std3__48in_placeE)
_ZN39_INTERNAL_7ea06c41_4_k_cu_90b8f41a_28014cuda3std3__48in_placeE:
	.zero		1
	.type		_ZN39_INTERNAL_7ea06c41_4_k_cu_90b8f41a_28014cuda3std6ranges3__45__cpo9iter_moveE,@object
	.size		_ZN39_INTERNAL_7ea06c41_4_k_cu_90b8f41a_28014cuda3std6ranges3__45__cpo9iter_moveE,(_ZN39_INTERNAL_7ea06c41_4_k_cu_90b8f41a_28014cuda3std3__45__cpo5beginE - _ZN39_INTERNAL_7ea06c41_4_k_cu_90b8f41a_28014cuda3std6ranges3__45__cpo9iter_moveE)
_ZN39_INTERNAL_7ea06c41_4_k_cu_90b8f41a_28014cuda3std6ranges3__45__cpo9iter_moveE:
	.zero		1
	.type		_ZN39_INTERNAL_7ea06c41_4_k_cu_90b8f41a_28014cuda3std3__45__cpo5beginE,@object
	.size		_ZN39_INTERNAL_7ea06c41_4_k_cu_90b8f41a_28014cuda3std3__45__cpo5beginE,(_ZN39_INTERNAL_7ea06c41_4_k_cu_90b8f41a_28014cuda3std3__441_GLOBAL__N__7ea06c41_4_k_cu_90b8f41a_28016ignoreE - _ZN39_INTERNAL_7ea06c41_4_k_cu_90b8f41a_28014cuda3std3__45__cpo5beginE)
_ZN39_INTERNAL_7ea06c41_4_k_cu_90b8f41a_28014cuda3std3__45__cpo5beginE:
	.zero		1
	.type		_ZN39_INTERNAL_7ea06c41_4_k_cu_90b8f41a_28014cuda3std3__441_GLOBAL__N__7ea06c41_4_k_cu_90b8f41a_28016ignoreE,@object
	.size		_ZN39_INTERNAL_7ea06c41_4_k_cu_90b8f41a_28014cuda3std3__441_GLOBAL__N__7ea06c41_4_k_cu_90b8f41a_28016ignoreE,(_ZN39_INTERNAL_7ea06c41_4_k_cu_90b8f41a_28014cute7productE - _ZN39_INTERNAL_7ea06c41_4_k_cu_90b8f41a_28014cuda3std3__441_GLOBAL__N__7ea06c41_4_k_cu_90b8f41a_28016ignoreE)
_ZN39_INTERNAL_7ea06c41_4_k_cu_90b8f41a_28014cuda3std3__441_GLOBAL__N__7ea06c41_4_k_cu_90b8f41a_28016ignoreE:
	.zero		1
	.type		_ZN39_INTERNAL_7ea06c41_4_k_cu_90b8f41a_28014cute7productE,@object
	.size		_ZN39_INTERNAL_7ea06c41_4_k_cu_90b8f41a_28014cute7productE,(_ZN39_INTERNAL_7ea06c41_4_k_cu_90b8f41a_28014cuda3std3__45__cpo3endE - _ZN39_INTERNAL_7ea06c41_4_k_cu_90b8f41a_28014cute7productE)
_ZN39_INTERNAL_7ea06c41_4_k_cu_90b8f41a_28014cute7productE:
	.zero		1
	.type		_ZN39_INTERNAL_7ea06c41_4_k_cu_90b8f41a_28014cuda3std3__45__cpo3endE,@object
	.size		_ZN39_INTERNAL_7ea06c41_4_k_cu_90b8f41a_28014cuda3std3__45__cpo3endE,(_ZN39_INTERNAL_7ea06c41_4_k_cu_90b8f41a_28014cuda3std3__419piecewise_constructE - _ZN39_INTERNAL_7ea06c41_4_k_cu_90b8f41a_28014cuda3std3__45__cpo3endE)
_ZN39_INTERNAL_7ea06c41_4_k_cu_90b8f41a_28014cuda3std3__45__cpo3endE:
	.zero		1
	.type		_ZN39_INTERNAL_7ea06c41_4_k_cu_90b8f41a_28014cuda3std3__419piecewise_constructE,@object
	.size		_ZN39_INTERNAL_7ea06c41_4_k_cu_90b8f41a_28014cuda3std3__419piecewise_constructE,(_ZN39_INTERNAL_7ea06c41_4_k_cu_90b8f41a_28014cuda3std3__45__cpo4cendE - _ZN39_INTERNAL_7ea06c41_4_k_cu_90b8f41a_28014cuda3std3__419piecewise_constructE)
_ZN39_INTERNAL_7ea06c41_4_k_cu_90b8f41a_28014cuda3std3__419piecewise_constructE:
	.zero		1
	.type		_ZN39_INTERNAL_7ea06c41_4_k_cu_90b8f41a_28014cuda3std3__45__cpo4cendE,@object
	.size		_ZN39_INTERNAL_7ea06c41_4_k_cu_90b8f41a_28014cuda3std3__45__cpo4cendE,(_ZN39_INTERNAL_7ea06c41_4_k_cu_90b8f41a_28014cuda3std6ranges3__45__cpo4swapE - _ZN39_INTERNAL_7ea06c41_4_k_cu_90b8f41a_28014cuda3std3__45__cpo4cendE)
_ZN39_INTERNAL_7ea06c41_4_k_cu_90b8f41a_28014cuda3std3__45__cpo4cendE:
	.zero		1
	.type		_ZN39_INTERNAL_7ea06c41_4_k_cu_90b8f41a_28014cuda3std6ranges3__45__cpo4swapE,@object
	.size		_ZN39_INTERNAL_7ea06c41_4_k_cu_90b8f41a_28014cuda3std6ranges3__45__cpo4swapE,(.L_10 - _ZN39_INTERNAL_7ea06c41_4_k_cu_90b8f41a_28014cuda3std6ranges3__45__cpo4swapE)
_ZN39_INTERNAL_7ea06c41_4_k_cu_90b8f41a_28014cuda3std6ranges3__45__cpo4swapE:
	.zero		1
.L_10:


//--------------------- .nv.constant0._ZN7cutlass13device_kernelINS_4gemm6kernel13GemmUniversalIN4cute5tupleIJiiiiEEENS1_10collective13CollectiveMmaINS1_41MainloopSm100TmaUmmaWarpSpecializedSparseILi2ELi2ELi1ENS5_IJNS4_1CILi1EEENSA_ILi2EEESB_EEEEENS5_IJNSA_ILi128EEENSA_ILi256EEESF_EEENS_6half_tENS5_IJNS4_6LayoutINS5_IJiNS5_IJSC_iEEEiEEENS5_IJlNS5_IJSB_SC_EEElEEEEENSJ_INS5_IJNS5_IJNS5_IJNSA_ILi8EEESC_SP_EEEiEEENS5_IJNS5_IJNSA_ILi16EEESC_NSA_ILi4EEEEEEiEEEiEEENS5_IJNS5_IJNS5_IJSF_SS_NSA_ILi2048EEEEEENSA_ILi16384EEEEEENS5_IJNS5_IJSB_NSA_ILi1024EEENSA_ILi32EEEEEElEEElEEEEEEEESI_NS5_IJlSB_lEEENS4_8TiledMMAINS4_8MMA_AtomIJNS4_27SM100_MMA_F16BF16_SS_SPARSEISI_SI_fLi128ELi256ELNS4_4UMMA5MajorE0ELS1D_0ELNS1C_7ScaleInE0ELS1E_0EEEEEENSJ_INS5_IJSB_SB_SB_EEENS5_IJNSA_ILi0EEES1I_S1I_EEEEENS5_IJNS4_10UnderscoreES1L_S1L_EEEEENS4_23SM90_TMA_LOAD_MULTICASTENS4_14ComposedLayoutINS4_7SwizzleILi3ELi4ELi3EEENS4_25smem_sparse_ptr_flag_bitsILi2ELi16EEENSJ_INS5_IJNS5_IJSB_SP_EEENS5_IJSC_NSA_ILi64EEEEEEEEENS5_IJNS5_IJS1I_SF_EEESM_EEEEEEEvNS4_8identityENS4_13SM90_TMA_LOADENS1P_IS1R_NS4_18smem_ptr_flag_bitsILi16EEENSJ_INS5_IJSP_S1V_EEENS5_IJS1V_SB_EEEEEEEvS22_EENS_8epilogue10collective18CollectiveEpilogueINS2B_23Sm100TmaWarpSpecializedILi3ELi2ELi32ELb1ELb0EEEJSH_NS5_IJNSJ_ISF_SB_EENSJ_IS12_SB_EEEEEfNS5_IJSB_llEEEfS2J_NS2B_6fusion15FusionCallbacksIS2F_NS2K_17LinearCombinationIffffLNS_15FloatRoundStyleE2EEESH_S2I_JEEENS4_5SM1004TMEM4LOAD26SM100_TMEM_LOAD_32dp32b32xES23_NS1P_INS1Q_ILi2ELi5ELi2EEENS24_ILi32EEENSJ_INS5_IJS12_ST_EEENS5_IJSB_S12_EEEEEEENS4_39AutoVectorizingCopyWithAssumedAlignmentILi128EEENS4_14SM90_TMA_STOREES2Z_S31_S31_EEEvvEEEEvNT_6ParamsE --------------------------
	.section	.nv.constant0._ZN7cutlass13device_kernelINS_4gemm6kernel13GemmUniversalIN4cute5tupleIJiiiiEEENS1_10collective13CollectiveMmaINS1_41MainloopSm100TmaUmmaWarpSpecializedSparseILi2ELi2ELi1ENS5_IJNS4_1CILi1EEENSA_ILi2EEESB_EEEEENS5_IJNSA_ILi128EEENSA_ILi256EEESF_EEENS_6half_tENS5_IJNS4_6LayoutINS5_IJiNS5_IJSC_iEEEiEEENS5_IJlNS5_IJSB_SC_EEElEEEEENSJ_INS5_IJNS5_IJNS5_IJNSA_ILi8EEESC_SP_EEEiEEENS5_IJNS5_IJNSA_ILi16EEESC_NSA_ILi4EEEEEEiEEEiEEENS5_IJNS5_IJNS5_IJSF_SS_NSA_ILi2048EEEEEENSA_ILi16384EEEEEENS5_IJNS5_IJSB_NSA_ILi1024EEENSA_ILi32EEEEEElEEElEEEEEEEESI_NS5_IJlSB_lEEENS4_8TiledMMAINS4_8MMA_AtomIJNS4_27SM100_MMA_F16BF16_SS_SPARSEISI_SI_fLi128ELi256ELNS4_4UMMA5MajorE0ELS1D_0ELNS1C_7ScaleInE0ELS1E_0EEEEEENSJ_INS5_IJSB_SB_SB_EEENS5_IJNSA_ILi0EEES1I_S1I_EEEEENS5_IJNS4_10UnderscoreES1L_S1L_EEEEENS4_23SM90_TMA_LOAD_MULTICASTENS4_14ComposedLayoutINS4_7SwizzleILi3ELi4ELi3EEENS4_25smem_sparse_ptr_flag_bitsILi2ELi16EEENSJ_INS5_IJNS5_IJSB_SP_EEENS5_IJSC_NSA_ILi64EEEEEEEEENS5_IJNS5_IJS1I_SF_EEESM_EEEEEEEvNS4_8identityENS4_13SM90_TMA_LOADENS1P_IS1R_NS4_18smem_ptr_flag_bitsILi16EEENSJ_INS5_IJSP_S1V_EEENS5_IJS1V_SB_EEEEEEEvS22_EENS_8epilogue10collective18CollectiveEpilogueINS2B_23Sm100TmaWarpSpecializedILi3ELi2ELi32ELb1ELb0EEEJSH_NS5_IJNSJ_ISF_SB_EENSJ_IS12_SB_EEEEEfNS5_IJSB_llEEEfS2J_NS2B_6fusion15FusionCallbacksIS2F_NS2K_17LinearCombinationIffffLNS_15FloatRoundStyleE2EEESH_S2I_JEEENS4_5SM1004TMEM4LOAD26SM100_TMEM_LOAD_32dp32b32xES23_NS1P_INS1Q_ILi2ELi5ELi2EEENS24_ILi32EEENSJ_INS5_IJS12_ST_EEENS5_IJSB_S12_EEEEEEENS4_39AutoVectorizingCopyWithAssumedAlignmentILi128EEENS4_14SM90_TMA_STOREES2Z_S31_S31_EEEvvEEEEvNT_6ParamsE,"a",@progbits
	.sectionflags	@""
	.align	4
.nv.constant0._ZN7cutlass13device_kernelINS_4gemm6kernel13GemmUniversalIN4cute5tupleIJiiiiEEENS1_10collective13CollectiveMmaINS1_41MainloopSm100TmaUmmaWarpSpecializedSparseILi2ELi2ELi1ENS5_IJNS4_1CILi1EEENSA_ILi2EEESB_EEEEENS5_IJNSA_ILi128EEENSA_ILi256EEESF_EEENS_6half_tENS5_IJNS4_6LayoutINS5_IJiNS5_IJSC_iEEEiEEENS5_IJlNS5_IJSB_SC_EEElEEEEENSJ_INS5_IJNS5_IJNS5_IJNSA_ILi8EEESC_SP_EEEiEEENS5_IJNS5_IJNSA_ILi16EEESC_NSA_ILi4EEEEEEiEEEiEEENS5_IJNS5_IJNS5_IJSF_SS_NSA_ILi2048EEEEEENSA_ILi16384EEEEEENS5_IJNS5_IJSB_NSA_ILi1024EEENSA_ILi32EEEEEElEEElEEEEEEEESI_NS5_IJlSB_lEEENS4_8TiledMMAINS4_8MMA_AtomIJNS4_27SM100_MMA_F16BF16_SS_SPARSEISI_SI_fLi128ELi256ELNS4_4UMMA5MajorE0ELS1D_0ELNS1C_7ScaleInE0ELS1E_0EEEEEENSJ_INS5_IJSB_SB_SB_EEENS5_IJNSA_ILi0EEES1I_S1I_EEEEENS5_IJNS4_10UnderscoreES1L_S1L_EEEEENS4_23SM90_TMA_LOAD_MULTICASTENS4_14ComposedLayoutINS4_7SwizzleILi3ELi4ELi3EEENS4_25smem_sparse_ptr_flag_bitsILi2ELi16EEENSJ_INS5_IJNS5_IJSB_SP_EEENS5_IJSC_NSA_ILi64EEEEEEEEENS5_IJNS5_IJS1I_SF_EEESM_EEEEEEEvNS4_8identityENS4_13SM90_TMA_LOADENS1P_IS1R_NS4_18smem_ptr_flag_bitsILi16EEENSJ_INS5_IJSP_S1V_EEENS5_IJS1V_SB_EEEEEEEvS22_EENS_8epilogue10collective18CollectiveEpilogueINS2B_23Sm100TmaWarpSpecializedILi3ELi2ELi32ELb1ELb0EEEJSH_NS5_IJNSJ_ISF_SB_EENSJ_IS12_SB_EEEEEfNS5_IJSB_llEEEfS2J_NS2B_6fusion15FusionCallbacksIS2F_NS2K_17LinearCombinationIffffLNS_15FloatRoundStyleE2EEESH_S2I_JEEENS4_5SM1004TMEM4LOAD26SM100_TMEM_LOAD_32dp32b32xES23_NS1P_INS1Q_ILi2ELi5ELi2EEENS24_ILi32EEENSJ_INS5_IJS12_ST_EEENS5_IJSB_S12_EEEEEEENS4_39AutoVectorizingCopyWithAssumedAlignmentILi128EEENS4_14SM90_TMA_STOREES2Z_S31_S31_EEEvvEEEEvNT_6ParamsE:
	.zero		3456


//--------------------- SYMBOLS --------------------------

	.type		.nv.reservedSmem.offset0,@object
	.size		.nv.reservedSmem.offset0,0x4
	.type		.nv.reservedSmem.cap,@object
	.size		.nv.reservedSmem.cap,0x4
	.type		__assertfail,@function
